//
// Generated by NVIDIA NVVM Compiler
//
// Compiler Build ID: CL-36424714
// Cuda compilation tools, release 13.0, V13.0.88
// Based on NVVM 20.0.0
//

.version 9.0
.target sm_100
.address_size 64

	// .globl	_Z25find_top_k_per_row_kernelPKfPKiiiPf
.extern .shared .align 16 .b8 shared_memory[];

.visible .entry _Z25find_top_k_per_row_kernelPKfPKiiiPf(
	.param .u64 .ptr .align 1 _Z25find_top_k_per_row_kernelPKfPKiiiPf_param_0,
	.param .u64 .ptr .align 1 _Z25find_top_k_per_row_kernelPKfPKiiiPf_param_1,
	.param .u32 _Z25find_top_k_per_row_kernelPKfPKiiiPf_param_2,
	.param .u32 _Z25find_top_k_per_row_kernelPKfPKiiiPf_param_3,
	.param .u64 .ptr .align 1 _Z25find_top_k_per_row_kernelPKfPKiiiPf_param_4
)
{
	.reg .pred 	%p<65>;
	.reg .b32 	%r<251>;
	.reg .b32 	%f<87>;
	.reg .b64 	%rd<19>;

	ld.param.u64 	%rd5, [_Z25find_top_k_per_row_kernelPKfPKiiiPf_param_0];
	ld.param.u64 	%rd4, [_Z25find_top_k_per_row_kernelPKfPKiiiPf_param_1];
	ld.param.u32 	%r68, [_Z25find_top_k_per_row_kernelPKfPKiiiPf_param_2];
	ld.param.u32 	%r67, [_Z25find_top_k_per_row_kernelPKfPKiiiPf_param_3];
	ld.param.u64 	%rd6, [_Z25find_top_k_per_row_kernelPKfPKiiiPf_param_4];
	cvta.to.global.u64 	%rd1, %rd5;
	cvta.to.global.u64 	%rd2, %rd6;
	mov.u32 	%r69, %ctaid.x;
	mov.u32 	%r70, %ntid.x;
	mov.u32 	%r1, %tid.x;
	mad.lo.s32 	%r2, %r69, %r70, %r1;
	setp.ge.s32 	%p1, %r2, %r68;
	@%p1 bra 	$L__BB0_51;
	cvta.to.global.u64 	%rd7, %rd4;
	mul.wide.s32 	%rd8, %r2, 4;
	add.s64 	%rd9, %rd7, %rd8;
	ld.global.nc.u32 	%r230, [%rd9];
	ld.global.nc.u32 	%r4, [%rd9+4];
	sub.s32 	%r5, %r4, %r230;
	setp.gt.s32 	%p2, %r5, %r67;
	@%p2 bra 	$L__BB0_3;
	add.s64 	%rd11, %rd2, %rd8;
	mov.b32 	%r71, 0;
	st.global.u32 	[%rd11], %r71;
	bra.uni 	$L__BB0_51;
$L__BB0_3:
	mul.lo.s32 	%r6, %r67, %r1;
	shl.b32 	%r72, %r6, 2;
	mov.u32 	%r73, shared_memory;
	add.s32 	%r7, %r73, %r72;
	setp.lt.s32 	%p3, %r67, 1;
	@%p3 bra 	$L__BB0_16;
	and.b32  	%r8, %r67, 15;
	setp.lt.u32 	%p4, %r67, 16;
	mov.b32 	%r225, 0;
	@%p4 bra 	$L__BB0_7;
	and.b32  	%r225, %r67, 2147483632;
	mov.b32 	%r248, 0;
$L__BB0_6:
	.pragma "nounroll";
	shl.b32 	%r76, %r248, 2;
	add.s32 	%r77, %r7, %r76;
	mov.b32 	%r78, 0;
	st.shared.u32 	[%r77], %r78;
	st.shared.u32 	[%r77+4], %r78;
	st.shared.u32 	[%r77+8], %r78;
	st.shared.u32 	[%r77+12], %r78;
	st.shared.u32 	[%r77+16], %r78;
	st.shared.u32 	[%r77+20], %r78;
	st.shared.u32 	[%r77+24], %r78;
	st.shared.u32 	[%r77+28], %r78;
	st.shared.u32 	[%r77+32], %r78;
	st.shared.u32 	[%r77+36], %r78;
	st.shared.u32 	[%r77+40], %r78;
	st.shared.u32 	[%r77+44], %r78;
	st.shared.u32 	[%r77+48], %r78;
	st.shared.u32 	[%r77+52], %r78;
	st.shared.u32 	[%r77+56], %r78;
	st.shared.u32 	[%r77+60], %r78;
	add.s32 	%r248, %r248, 16;
	setp.eq.s32 	%p5, %r248, %r225;
	@%p5 bra 	$L__BB0_7;
	bra.uni 	$L__BB0_6;
$L__BB0_7:
	setp.eq.s32 	%p6, %r8, 0;
	@%p6 bra 	$L__BB0_16;
	and.b32  	%r11, %r67, 7;
	setp.lt.u32 	%p7, %r8, 8;
	@%p7 bra 	$L__BB0_10;
	shl.b32 	%r79, %r225, 2;
	add.s32 	%r80, %r7, %r79;
	mov.b32 	%r81, 0;
	st.shared.u32 	[%r80], %r81;
	st.shared.u32 	[%r80+4], %r81;
	st.shared.u32 	[%r80+8], %r81;
	st.shared.u32 	[%r80+12], %r81;
	st.shared.u32 	[%r80+16], %r81;
	st.shared.u32 	[%r80+20], %r81;
	st.shared.u32 	[%r80+24], %r81;
	st.shared.u32 	[%r80+28], %r81;
	add.s32 	%r225, %r225, 8;
$L__BB0_10:
	setp.eq.s32 	%p8, %r11, 0;
	@%p8 bra 	$L__BB0_16;
	and.b32  	%r14, %r67, 3;
	setp.lt.u32 	%p9, %r11, 4;
	@%p9 bra 	$L__BB0_13;
	shl.b32 	%r82, %r225, 2;
	add.s32 	%r83, %r7, %r82;
	mov.b32 	%r84, 0;
	st.shared.u32 	[%r83], %r84;
	st.shared.u32 	[%r83+4], %r84;
	st.shared.u32 	[%r83+8], %r84;
	st.shared.u32 	[%r83+12], %r84;
	add.s32 	%r225, %r225, 4;
$L__BB0_13:
	setp.eq.s32 	%p10, %r14, 0;
	@%p10 bra 	$L__BB0_16;
	mov.b32 	%r229, 0;
$L__BB0_15:
	.pragma "nounroll";
	shl.b32 	%r86, %r225, 2;
	add.s32 	%r87, %r7, %r86;
	mov.b32 	%r88, 0;
	st.shared.u32 	[%r87], %r88;
	add.s32 	%r225, %r225, 1;
	add.s32 	%r229, %r229, 1;
	setp.ne.s32 	%p11, %r229, %r14;
	@%p11 bra 	$L__BB0_15;
$L__BB0_16:
	setp.ge.s32 	%p12, %r230, %r4;
	mov.b32 	%r235, 0;
	@%p12 bra 	$L__BB0_50;
	setp.lt.s32 	%p13, %r67, 1;
	@%p13 bra 	$L__BB0_34;
	and.b32  	%r21, %r67, 15;
	add.s32 	%r22, %r21, -1;
	and.b32  	%r23, %r67, 7;
	add.s32 	%r24, %r23, -1;
	and.b32  	%r25, %r67, 2147483632;
	and.b32  	%r26, %r67, 3;
	add.s32 	%r97, %r72, %r73;
	add.s32 	%r27, %r97, 32;
	mov.b32 	%r235, 0;
$L__BB0_19:
	mul.wide.s32 	%rd15, %r230, 4;
	add.s64 	%rd16, %rd1, %rd15;
	ld.global.nc.f32 	%f1, [%rd16];
	shl.b32 	%r98, %r235, 2;
	add.s32 	%r30, %r7, %r98;
	ld.shared.f32 	%f16, [%r30];
	setp.le.f32 	%p23, %f1, %f16;
	@%p23 bra 	$L__BB0_33;
	setp.lt.u32 	%p24, %r67, 16;
	st.shared.f32 	[%r30], %f1;
	mov.b32 	%r240, 0;
	@%p24 bra 	$L__BB0_23;
	mov.b32 	%r233, 0;
	mov.u32 	%r232, %r27;
$L__BB0_22:
	.pragma "nounroll";
	ld.shared.f32 	%f17, [%r232+-32];
	shl.b32 	%r102, %r235, 2;
	add.s32 	%r103, %r7, %r102;
	ld.shared.f32 	%f18, [%r103];
	setp.lt.f32 	%p25, %f17, %f18;
	selp.b32 	%r104, %r233, %r235, %p25;
	ld.shared.f32 	%f19, [%r232+-28];
	shl.b32 	%r105, %r104, 2;
	add.s32 	%r106, %r7, %r105;
	ld.shared.f32 	%f20, [%r106];
	setp.lt.f32 	%p26, %f19, %f20;
	add.s32 	%r107, %r233, 1;
	selp.b32 	%r108, %r107, %r104, %p26;
	ld.shared.f32 	%f21, [%r232+-24];
	shl.b32 	%r109, %r108, 2;
	add.s32 	%r110, %r7, %r109;
	ld.shared.f32 	%f22, [%r110];
	setp.lt.f32 	%p27, %f21, %f22;
	add.s32 	%r111, %r233, 2;
	selp.b32 	%r112, %r111, %r108, %p27;
	ld.shared.f32 	%f23, [%r232+-20];
	shl.b32 	%r113, %r112, 2;
	add.s32 	%r114, %r7, %r113;
	ld.shared.f32 	%f24, [%r114];
	setp.lt.f32 	%p28, %f23, %f24;
	add.s32 	%r115, %r233, 3;
	selp.b32 	%r116, %r115, %r112, %p28;
	ld.shared.f32 	%f25, [%r232+-16];
	shl.b32 	%r117, %r116, 2;
	add.s32 	%r118, %r7, %r117;
	ld.shared.f32 	%f26, [%r118];
	setp.lt.f32 	%p29, %f25, %f26;
	add.s32 	%r119, %r233, 4;
	selp.b32 	%r120, %r119, %r116, %p29;
	ld.shared.f32 	%f27, [%r232+-12];
	shl.b32 	%r121, %r120, 2;
	add.s32 	%r122, %r7, %r121;
	ld.shared.f32 	%f28, [%r122];
	setp.lt.f32 	%p30, %f27, %f28;
	add.s32 	%r123, %r233, 5;
	selp.b32 	%r124, %r123, %r120, %p30;
	ld.shared.f32 	%f29, [%r232+-8];
	shl.b32 	%r125, %r124, 2;
	add.s32 	%r126, %r7, %r125;
	ld.shared.f32 	%f30, [%r126];
	setp.lt.f32 	%p31, %f29, %f30;
	add.s32 	%r127, %r233, 6;
	selp.b32 	%r128, %r127, %r124, %p31;
	ld.shared.f32 	%f31, [%r232+-4];
	shl.b32 	%r129, %r128, 2;
	add.s32 	%r130, %r7, %r129;
	ld.shared.f32 	%f32, [%r130];
	setp.lt.f32 	%p32, %f31, %f32;
	add.s32 	%r131, %r233, 7;
	selp.b32 	%r132, %r131, %r128, %p32;
	ld.shared.f32 	%f33, [%r232];
	shl.b32 	%r133, %r132, 2;
	add.s32 	%r134, %r7, %r133;
	ld.shared.f32 	%f34, [%r134];
	setp.lt.f32 	%p33, %f33, %f34;
	add.s32 	%r135, %r233, 8;
	selp.b32 	%r136, %r135, %r132, %p33;
	ld.shared.f32 	%f35, [%r232+4];
	shl.b32 	%r137, %r136, 2;
	add.s32 	%r138, %r7, %r137;
	ld.shared.f32 	%f36, [%r138];
	setp.lt.f32 	%p34, %f35, %f36;
	add.s32 	%r139, %r233, 9;
	selp.b32 	%r140, %r139, %r136, %p34;
	ld.shared.f32 	%f37, [%r232+8];
	shl.b32 	%r141, %r140, 2;
	add.s32 	%r142, %r7, %r141;
	ld.shared.f32 	%f38, [%r142];
	setp.lt.f32 	%p35, %f37, %f38;
	add.s32 	%r143, %r233, 10;
	selp.b32 	%r144, %r143, %r140, %p35;
	ld.shared.f32 	%f39, [%r232+12];
	shl.b32 	%r145, %r144, 2;
	add.s32 	%r146, %r7, %r145;
	ld.shared.f32 	%f40, [%r146];
	setp.lt.f32 	%p36, %f39, %f40;
	add.s32 	%r147, %r233, 11;
	selp.b32 	%r148, %r147, %r144, %p36;
	ld.shared.f32 	%f41, [%r232+16];
	shl.b32 	%r149, %r148, 2;
	add.s32 	%r150, %r7, %r149;
	ld.shared.f32 	%f42, [%r150];
	setp.lt.f32 	%p37, %f41, %f42;
	add.s32 	%r151, %r233, 12;
	selp.b32 	%r152, %r151, %r148, %p37;
	ld.shared.f32 	%f43, [%r232+20];
	shl.b32 	%r153, %r152, 2;
	add.s32 	%r154, %r7, %r153;
	ld.shared.f32 	%f44, [%r154];
	setp.lt.f32 	%p38, %f43, %f44;
	add.s32 	%r155, %r233, 13;
	selp.b32 	%r156, %r155, %r152, %p38;
	ld.shared.f32 	%f45, [%r232+24];
	shl.b32 	%r157, %r156, 2;
	add.s32 	%r158, %r7, %r157;
	ld.shared.f32 	%f46, [%r158];
	setp.lt.f32 	%p39, %f45, %f46;
	add.s32 	%r159, %r233, 14;
	selp.b32 	%r160, %r159, %r156, %p39;
	ld.shared.f32 	%f47, [%r232+28];
	shl.b32 	%r161, %r160, 2;
	add.s32 	%r162, %r7, %r161;
	ld.shared.f32 	%f48, [%r162];
	setp.lt.f32 	%p40, %f47, %f48;
	add.s32 	%r163, %r233, 15;
	selp.b32 	%r235, %r163, %r160, %p40;
	add.s32 	%r232, %r232, 64;
	add.s32 	%r233, %r233, 16;
	setp.eq.s32 	%p41, %r233, %r25;
	mov.u32 	%r240, %r25;
	@%p41 bra 	$L__BB0_23;
	bra.uni 	$L__BB0_22;
$L__BB0_23:
	setp.eq.s32 	%p42, %r21, 0;
	@%p42 bra 	$L__BB0_33;
	setp.lt.u32 	%p43, %r22, 7;
	@%p43 bra 	$L__BB0_26;
	shl.b32 	%r165, %r240, 2;
	add.s32 	%r166, %r7, %r165;
	ld.shared.f32 	%f49, [%r166];
	shl.b32 	%r167, %r235, 2;
	add.s32 	%r168, %r7, %r167;
	ld.shared.f32 	%f50, [%r168];
	setp.lt.f32 	%p44, %f49, %f50;
	selp.b32 	%r169, %r240, %r235, %p44;
	add.s32 	%r170, %r240, 1;
	ld.shared.f32 	%f51, [%r166+4];
	shl.b32 	%r171, %r169, 2;
	add.s32 	%r172, %r7, %r171;
	ld.shared.f32 	%f52, [%r172];
	setp.lt.f32 	%p45, %f51, %f52;
	selp.b32 	%r173, %r170, %r169, %p45;
	add.s32 	%r174, %r240, 2;
	ld.shared.f32 	%f53, [%r166+8];
	shl.b32 	%r175, %r173, 2;
	add.s32 	%r176, %r7, %r175;
	ld.shared.f32 	%f54, [%r176];
	setp.lt.f32 	%p46, %f53, %f54;
	selp.b32 	%r177, %r174, %r173, %p46;
	add.s32 	%r178, %r240, 3;
	ld.shared.f32 	%f55, [%r166+12];
	shl.b32 	%r179, %r177, 2;
	add.s32 	%r180, %r7, %r179;
	ld.shared.f32 	%f56, [%r180];
	setp.lt.f32 	%p47, %f55, %f56;
	selp.b32 	%r181, %r178, %r177, %p47;
	add.s32 	%r182, %r240, 4;
	ld.shared.f32 	%f57, [%r166+16];
	shl.b32 	%r183, %r181, 2;
	add.s32 	%r184, %r7, %r183;
	ld.shared.f32 	%f58, [%r184];
	setp.lt.f32 	%p48, %f57, %f58;
	selp.b32 	%r185, %r182, %r181, %p48;
	add.s32 	%r186, %r240, 5;
	ld.shared.f32 	%f59, [%r166+20];
	shl.b32 	%r187, %r185, 2;
	add.s32 	%r188, %r7, %r187;
	ld.shared.f32 	%f60, [%r188];
	setp.lt.f32 	%p49, %f59, %f60;
	selp.b32 	%r189, %r186, %r185, %p49;
	add.s32 	%r190, %r240, 6;
	ld.shared.f32 	%f61, [%r166+24];
	shl.b32 	%r191, %r189, 2;
	add.s32 	%r192, %r7, %r191;
	ld.shared.f32 	%f62, [%r192];
	setp.lt.f32 	%p50, %f61, %f62;
	selp.b32 	%r193, %r190, %r189, %p50;
	add.s32 	%r194, %r240, 7;
	ld.shared.f32 	%f63, [%r166+28];
	shl.b32 	%r195, %r193, 2;
	add.s32 	%r196, %r7, %r195;
	ld.shared.f32 	%f64, [%r196];
	setp.lt.f32 	%p51, %f63, %f64;
	selp.b32 	%r235, %r194, %r193, %p51;
	add.s32 	%r240, %r240, 8;
$L__BB0_26:
	setp.eq.s32 	%p52, %r23, 0;
	@%p52 bra 	$L__BB0_33;
	setp.lt.u32 	%p53, %r24, 3;
	@%p53 bra 	$L__BB0_29;
	shl.b32 	%r198, %r240, 2;
	add.s32 	%r199, %r7, %r198;
	ld.shared.f32 	%f65, [%r199];
	shl.b32 	%r200, %r235, 2;
	add.s32 	%r201, %r7, %r200;
	ld.shared.f32 	%f66, [%r201];
	setp.lt.f32 	%p54, %f65, %f66;
	selp.b32 	%r202, %r240, %r235, %p54;
	add.s32 	%r203, %r240, 1;
	ld.shared.f32 	%f67, [%r199+4];
	shl.b32 	%r204, %r202, 2;
	add.s32 	%r205, %r7, %r204;
	ld.shared.f32 	%f68, [%r205];
	setp.lt.f32 	%p55, %f67, %f68;
	selp.b32 	%r206, %r203, %r202, %p55;
	add.s32 	%r207, %r240, 2;
	ld.shared.f32 	%f69, [%r199+8];
	shl.b32 	%r208, %r206, 2;
	add.s32 	%r209, %r7, %r208;
	ld.shared.f32 	%f70, [%r209];
	setp.lt.f32 	%p56, %f69, %f70;
	selp.b32 	%r210, %r207, %r206, %p56;
	add.s32 	%r211, %r240, 3;
	ld.shared.f32 	%f71, [%r199+12];
	shl.b32 	%r212, %r210, 2;
	add.s32 	%r213, %r7, %r212;
	ld.shared.f32 	%f72, [%r213];
	setp.lt.f32 	%p57, %f71, %f72;
	selp.b32 	%r235, %r211, %r210, %p57;
	add.s32 	%r240, %r240, 4;
$L__BB0_29:
	setp.eq.s32 	%p58, %r26, 0;
	@%p58 bra 	$L__BB0_33;
	setp.eq.s32 	%p59, %r26, 1;
	shl.b32 	%r214, %r240, 2;
	add.s32 	%r52, %r7, %r214;
	ld.shared.f32 	%f73, [%r52];
	shl.b32 	%r215, %r235, 2;
	add.s32 	%r216, %r7, %r215;
	ld.shared.f32 	%f74, [%r216];
	setp.lt.f32 	%p60, %f73, %f74;
	selp.b32 	%r235, %r240, %r235, %p60;
	@%p59 bra 	$L__BB0_33;
	setp.eq.s32 	%p61, %r26, 2;
	add.s32 	%r217, %r240, 1;
	ld.shared.f32 	%f75, [%r52+4];
	shl.b32 	%r218, %r235, 2;
	add.s32 	%r219, %r7, %r218;
	ld.shared.f32 	%f76, [%r219];
	setp.lt.f32 	%p62, %f75, %f76;
	selp.b32 	%r235, %r217, %r235, %p62;
	@%p61 bra 	$L__BB0_33;
	add.s32 	%r220, %r240, 2;
	ld.shared.f32 	%f77, [%r52+8];
	shl.b32 	%r221, %r235, 2;
	add.s32 	%r222, %r7, %r221;
	ld.shared.f32 	%f78, [%r222];
	setp.lt.f32 	%p63, %f77, %f78;
	selp.b32 	%r235, %r220, %r235, %p63;
$L__BB0_33:
	add.s32 	%r230, %r230, 1;
	setp.eq.s32 	%p64, %r230, %r4;
	@%p64 bra 	$L__BB0_50;
	bra.uni 	$L__BB0_19;
$L__BB0_34:
	and.b32  	%r56, %r5, 3;
	setp.eq.s32 	%p14, %r56, 0;
	mov.u32 	%r247, %r230;
	@%p14 bra 	$L__BB0_39;
	ld.shared.f32 	%f81, [%r7];
	mov.b32 	%r246, 0;
	mov.u32 	%r247, %r230;
$L__BB0_36:
	.pragma "nounroll";
	mul.wide.s32 	%rd12, %r247, 4;
	add.s64 	%rd13, %rd1, %rd12;
	ld.global.nc.f32 	%f4, [%rd13];
	setp.le.f32 	%p15, %f4, %f81;
	@%p15 bra 	$L__BB0_38;
	st.shared.f32 	[%r7], %f4;
	mov.f32 	%f81, %f4;
$L__BB0_38:
	add.s32 	%r247, %r247, 1;
	add.s32 	%r246, %r246, 1;
	setp.ne.s32 	%p16, %r246, %r56;
	@%p16 bra 	$L__BB0_36;
$L__BB0_39:
	sub.s32 	%r92, %r230, %r4;
	setp.gt.u32 	%p17, %r92, -4;
	@%p17 bra 	$L__BB0_50;
	ld.shared.f32 	%f83, [%r7];
$L__BB0_41:
	mul.wide.s32 	%rd14, %r247, 4;
	add.s64 	%rd3, %rd1, %rd14;
	ld.global.nc.f32 	%f8, [%rd3];
	setp.le.f32 	%p18, %f8, %f83;
	@%p18 bra 	$L__BB0_43;
	st.shared.f32 	[%r7], %f8;
	mov.f32 	%f83, %f8;
$L__BB0_43:
	ld.global.nc.f32 	%f10, [%rd3+4];
	setp.le.f32 	%p19, %f10, %f83;
	@%p19 bra 	$L__BB0_45;
	st.shared.f32 	[%r7], %f10;
	mov.f32 	%f83, %f10;
$L__BB0_45:
	ld.global.nc.f32 	%f12, [%rd3+8];
	setp.le.f32 	%p20, %f12, %f83;
	@%p20 bra 	$L__BB0_47;
	st.shared.f32 	[%r7], %f12;
	mov.f32 	%f83, %f12;
$L__BB0_47:
	ld.global.nc.f32 	%f14, [%rd3+12];
	setp.le.f32 	%p21, %f14, %f83;
	@%p21 bra 	$L__BB0_49;
	st.shared.f32 	[%r7], %f14;
	mov.f32 	%f83, %f14;
$L__BB0_49:
	add.s32 	%r247, %r247, 4;
	setp.ne.s32 	%p22, %r247, %r4;
	@%p22 bra 	$L__BB0_41;
$L__BB0_50:
	shl.b32 	%r223, %r235, 2;
	add.s32 	%r224, %r7, %r223;
	ld.shared.f32 	%f79, [%r224];
	add.s64 	%rd18, %rd2, %rd8;
	st.global.f32 	[%rd18], %f79;
$L__BB0_51:
	ret;

}
	// .globl	_Z18cut_smaller_kernelPKiS0_PfPKfi
.visible .entry _Z18cut_smaller_kernelPKiS0_PfPKfi(
	.param .u64 .ptr .align 1 _Z18cut_smaller_kernelPKiS0_PfPKfi_param_0,
	.param .u64 .ptr .align 1 _Z18cut_smaller_kernelPKiS0_PfPKfi_param_1,
	.param .u64 .ptr .align 1 _Z18cut_smaller_kernelPKiS0_PfPKfi_param_2,
	.param .u64 .ptr .align 1 _Z18cut_smaller_kernelPKiS0_PfPKfi_param_3,
	.param .u32 _Z18cut_smaller_kernelPKiS0_PfPKfi_param_4
)
{
	.reg .pred 	%p<5>;
	.reg .b32 	%r<13>;
	.reg .b32 	%f<5>;
	.reg .b64 	%rd<17>;

	ld.param.u64 	%rd5, [_Z18cut_smaller_kernelPKiS0_PfPKfi_param_0];
	ld.param.u64 	%rd6, [_Z18cut_smaller_kernelPKiS0_PfPKfi_param_1];
	ld.param.u64 	%rd7, [_Z18cut_smaller_kernelPKiS0_PfPKfi_param_2];
	ld.param.u64 	%rd8, [_Z18cut_smaller_kernelPKiS0_PfPKfi_param_3];
	ld.param.u32 	%r7, [_Z18cut_smaller_kernelPKiS0_PfPKfi_param_4];
	cvta.to.global.u64 	%rd1, %rd8;
	mov.u32 	%r1, %ctaid.x;
	setp.ge.s32 	%p1, %r1, %r7;
	@%p1 bra 	$L__BB1_6;
	cvta.to.global.u64 	%rd9, %rd5;
	mul.wide.u32 	%rd10, %r1, 4;
	add.s64 	%rd11, %rd9, %rd10;
	ld.global.nc.u32 	%r8, [%rd11];
	ld.global.nc.u32 	%r2, [%rd11+4];
	add.s64 	%rd12, %rd1, %rd10;
	ld.global.nc.f32 	%f1, [%rd12];
	mov.u32 	%r9, %tid.x;
	add.s32 	%r12, %r8, %r9;
	setp.ge.s32 	%p2, %r12, %r2;
	@%p2 bra 	$L__BB1_6;
	mov.u32 	%r4, %ntid.x;
	cvta.to.global.u64 	%rd2, %rd6;
	cvta.to.global.u64 	%rd3, %rd7;
$L__BB1_3:
	mul.wide.s32 	%rd13, %r12, 4;
	add.s64 	%rd14, %rd2, %rd13;
	ld.global.nc.u32 	%r10, [%rd14];
	mul.wide.s32 	%rd15, %r10, 4;
	add.s64 	%rd16, %rd1, %rd15;
	ld.global.nc.f32 	%f2, [%rd16];
	max.f32 	%f3, %f2, %f1;
	add.s64 	%rd4, %rd3, %rd13;
	ld.global.f32 	%f4, [%rd4];
	setp.geu.f32 	%p3, %f4, %f3;
	@%p3 bra 	$L__BB1_5;
	mov.b32 	%r11, 0;
	st.global.u32 	[%rd4], %r11;
$L__BB1_5:
	add.s32 	%r12, %r12, %r4;
	setp.lt.s32 	%p4, %r12, %r2;
	@%p4 bra 	$L__BB1_3;
$L__BB1_6:
	ret;

}


// ===== COMPILED SASS (sm_100) =====

	.target	sm_100

	.elftype	@"ET_EXEC"


//--------------------- .note.nv.tkinfo           --------------------------
	.section	.note.nv.tkinfo,"",@"SHT_NOTE"
	.sectionflags	@"SHF_NOTE_NV_TKINFO"
	.tkinfo
        /*0018*/ 	.word	0x00000002
        /*0030*/ 	.string	""
        /*0030*/ 	.string	"ptxas"
        /*0030*/ 	.string	"Cuda compilation tools, release 13.0, V13.0.88"
        /*0030*/ 	.string	"Build cuda_13.0.r13.0/compiler.36424714_0"
        /*0030*/ 	.string	"-arch sm_100 -m 64 "



//--------------------- .note.nv.cuinfo           --------------------------
	.section	.note.nv.cuinfo,"",@"SHT_NOTE"
	.sectionflags	@"SHF_NOTE_NV_CUINFO"
        /*0018*/ 	.short	0x0002
        /*001a*/ 	.short	0x0064
        /*001c*/ 	.short	0x0082
	.zero		2


//--------------------- .nv.info                  --------------------------
	.section	.nv.info,"",@"SHT_CUDA_INFO"
	.align	4


	//----- nvinfo : EIATTR_REGCOUNT
	.align		4
        /*0000*/ 	.byte	0x04, 0x2f
        /*0002*/ 	.short	(.L_1 - .L_0)
	.align		4
.L_0:
        /*0004*/ 	.word	index@(_Z25find_top_k_per_row_kernelPKfPKiiiPf)
        /*0008*/ 	.word	0x00000020


	//----- nvinfo : EIATTR_FRAME_SIZE
	.align		4
.L_1:
        /*000c*/ 	.byte	0x04, 0x11
        /*000e*/ 	.short	(.L_3 - .L_2)
	.align		4
.L_2:
        /*0010*/ 	.word	index@(_Z25find_top_k_per_row_kernelPKfPKiiiPf)
        /*0014*/ 	.word	0x00000000


	//----- nvinfo : EIATTR_REGCOUNT
	.align		4
.L_3:
        /*0018*/ 	.byte	0x04, 0x2f
        /*001a*/ 	.short	(.L_5 - .L_4)
	.align		4
.L_4:
        /*001c*/ 	.word	index@(_Z18cut_smaller_kernelPKiS0_PfPKfi)
        /*0020*/ 	.word	0x00000014


	//----- nvinfo : EIATTR_FRAME_SIZE
	.align		4
.L_5:
        /*0024*/ 	.byte	0x04, 0x11
        /*0026*/ 	.short	(.L_7 - .L_6)
	.align		4
.L_6:
        /*0028*/ 	.word	index@(_Z18cut_smaller_kernelPKiS0_PfPKfi)
        /*002c*/ 	.word	0x00000000


	//----- nvinfo : EIATTR_MIN_STACK_SIZE
	.align		4
.L_7:
        /*0030*/ 	.byte	0x04, 0x12
        /*0032*/ 	.short	(.L_9 - .L_8)
	.align		4
.L_8:
        /*0034*/ 	.word	index@(_Z18cut_smaller_kernelPKiS0_PfPKfi)
        /*0038*/ 	.word	0x00000000


	//----- nvinfo : EIATTR_MIN_STACK_SIZE
	.align		4
.L_9:
        /*003c*/ 	.byte	0x04, 0x12
        /*003e*/ 	.short	(.L_11 - .L_10)
	.align		4
.L_10:
        /*0040*/ 	.word	index@(_Z25find_top_k_per_row_kernelPKfPKiiiPf)
        /*0044*/ 	.word	0x00000000
.L_11:


//--------------------- .nv.compat                --------------------------
	.section	.nv.compat,"",@"SHT_CUDA_COMPAT_INFO"
	.align	4
        /*0000*/ 	.byte	0x02, 0x09, 0x00, 0x00, 0x02, 0x02, 0x01, 0x00, 0x02, 0x05, 0x05, 0x00, 0x03, 0x07, 0x01, 0x01
        /*0010*/ 	.byte	0x02, 0x03, 0x00, 0x00, 0x02, 0x06, 0x01, 0x00, 0x04, 0x0b, 0x08, 0x00, 0x09, 0x00, 0x00, 0x00
        /*0020*/ 	.byte	0x00, 0x00, 0x00, 0x00


//--------------------- .nv.info._Z18cut_smaller_kernelPKiS0_PfPKfi --------------------------
	.section	.nv.info._Z18cut_smaller_kernelPKiS0_PfPKfi,"",@"SHT_CUDA_INFO"
	.sectionflags	@""
	.align	4


	//----- nvinfo : EIATTR_CUDA_API_VERSION
	.align		4
        /*0000*/ 	.byte	0x04, 0x37
        /*0002*/ 	.short	(.L_13 - .L_12)
.L_12:
        /*0004*/ 	.word	0x00000082


	//----- nvinfo : EIATTR_KPARAM_INFO
	.align		4
.L_13:
        /*0008*/ 	.byte	0x04, 0x17
        /*000a*/ 	.short	(.L_15 - .L_14)
.L_14:
        /*000c*/ 	.word	0x00000000
        /*0010*/ 	.short	0x0004
        /*0012*/ 	.short	0x0020
        /*0014*/ 	.byte	0x00, 0xf0, 0x11, 0x00


	//----- nvinfo : EIATTR_KPARAM_INFO
	.align		4
.L_15:
        /*0018*/ 	.byte	0x04, 0x17
        /*001a*/ 	.short	(.L_17 - .L_16)
.L_16:
        /*001c*/ 	.word	0x00000000
        /*0020*/ 	.short	0x0003
        /*0022*/ 	.short	0x0018
        /*0024*/ 	.byte	0x00, 0xf5, 0x21, 0x00


	//----- nvinfo : EIATTR_KPARAM_INFO
	.align		4
.L_17:
        /*0028*/ 	.byte	0x04, 0x17
        /*002a*/ 	.short	(.L_19 - .L_18)
.L_18:
        /*002c*/ 	.word	0x00000000
        /*0030*/ 	.short	0x0002
        /*0032*/ 	.short	0x0010
        /*0034*/ 	.byte	0x00, 0xf5, 0x21, 0x00


	//----- nvinfo : EIATTR_KPARAM_INFO
	.align		4
.L_19:
        /*0038*/ 	.byte	0x04, 0x17
        /*003a*/ 	.short	(.L_21 - .L_20)
.L_20:
        /*003c*/ 	.word	0x00000000
        /*0040*/ 	.short	0x0001
        /*0042*/ 	.short	0x0008
        /*0044*/ 	.byte	0x00, 0xf5, 0x21, 0x00


	//----- nvinfo : EIATTR_KPARAM_INFO
	.align		4
.L_21:
        /*0048*/ 	.byte	0x04, 0x17
        /*004a*/ 	.short	(.L_23 - .L_22)
.L_22:
        /*004c*/ 	.word	0x00000000
        /*0050*/ 	.short	0x0000
        /*0052*/ 	.short	0x0000
        /*0054*/ 	.byte	0x00, 0xf5, 0x21, 0x00


	//----- nvinfo : EIATTR_SPARSE_MMA_MASK
	.align		4
.L_23:
        /*0058*/ 	.byte	0x03, 0x50
        /*005a*/ 	.short	0x0000


	//----- nvinfo : EIATTR_MAXREG_COUNT
	.align		4
        /*005c*/ 	.byte	0x03, 0x1b
        /*005e*/ 	.short	0x00ff


	//----- nvinfo : EIATTR_MERCURY_ISA_VERSION
	.align		4
        /*0060*/ 	.byte	0x03, 0x5f
        /*0062*/ 	.short	0x0101


	//----- nvinfo : EIATTR_VRC_CTA_INIT_COUNT
	.align		4
        /*0064*/ 	.byte	0x02, 0x4a
	.zero		1
	.zero		1


	//----- nvinfo : EIATTR_EXIT_INSTR_OFFSETS
	.align		4
        /*0068*/ 	.byte	0x04, 0x1c
        /*006a*/ 	.short	(.L_25 - .L_24)


	//   ....[0]....
.L_24:
        /*006c*/ 	.word	0x00000040


	//   ....[1]....
        /*0070*/ 	.word	0x000000f0


	//   ....[2]....
        /*0074*/ 	.word	0x00000220


	//----- nvinfo : EIATTR_CRS_STACK_SIZE
	.align		4
.L_25:
        /*0078*/ 	.byte	0x04, 0x1e
        /*007a*/ 	.short	(.L_27 - .L_26)
.L_26:
        /*007c*/ 	.word	0x00000000


	//----- nvinfo : EIATTR_CBANK_PARAM_SIZE
	.align		4
.L_27:
        /*0080*/ 	.byte	0x03, 0x19
        /*0082*/ 	.short	0x0024


	//----- nvinfo : EIATTR_PARAM_CBANK
	.align		4
        /*0084*/ 	.byte	0x04, 0x0a
        /*0086*/ 	.short	(.L_29 - .L_28)
	.align		4
.L_28:
        /*0088*/ 	.word	index@(.nv.constant0._Z18cut_smaller_kernelPKiS0_PfPKfi)
        /*008c*/ 	.short	0x0380
        /*008e*/ 	.short	0x0024


	//----- nvinfo : EIATTR_SW_WAR
	.align		4
.L_29:
        /*0090*/ 	.byte	0x04, 0x36
        /*0092*/ 	.short	(.L_31 - .L_30)
.L_30:
        /*0094*/ 	.word	0x00000008
.L_31:


//--------------------- .nv.info._Z25find_top_k_per_row_kernelPKfPKiiiPf --------------------------
	.section	.nv.info._Z25find_top_k_per_row_kernelPKfPKiiiPf,"",@"SHT_CUDA_INFO"
	.sectionflags	@""
	.align	4


	//----- nvinfo : EIATTR_CUDA_API_VERSION
	.align		4
        /*0000*/ 	.byte	0x04, 0x37
        /*0002*/ 	.short	(.L_33 - .L_32)
.L_32:
        /*0004*/ 	.word	0x00000082


	//----- nvinfo : EIATTR_KPARAM_INFO
	.align		4
.L_33:
        /*0008*/ 	.byte	0x04, 0x17
        /*000a*/ 	.short	(.L_35 - .L_34)
.L_34:
        /*000c*/ 	.word	0x00000000
        /*0010*/ 	.short	0x0004
        /*0012*/ 	.short	0x0018
        /*0014*/ 	.byte	0x00, 0xf5, 0x21, 0x00


	//----- nvinfo : EIATTR_KPARAM_INFO
	.align		4
.L_35:
        /*0018*/ 	.byte	0x04, 0x17
        /*001a*/ 	.short	(.L_37 - .L_36)
.L_36:
        /*001c*/ 	.word	0x00000000
        /*0020*/ 	.short	0x0003
        /*0022*/ 	.short	0x0014
        /*0024*/ 	.byte	0x00, 0xf0, 0x11, 0x00


	//----- nvinfo : EIATTR_KPARAM_INFO
	.align		4
.L_37:
        /*0028*/ 	.byte	0x04, 0x17
        /*002a*/ 	.short	(.L_39 - .L_38)
.L_38:
        /*002c*/ 	.word	0x00000000
        /*0030*/ 	.short	0x0002
        /*0032*/ 	.short	0x0010
        /*0034*/ 	.byte	0x00, 0xf0, 0x11, 0x00


	//----- nvinfo : EIATTR_KPARAM_INFO
	.align		4
.L_39:
        /*0038*/ 	.byte	0x04, 0x17
        /*003a*/ 	.short	(.L_41 - .L_40)
.L_40:
        /*003c*/ 	.word	0x00000000
        /*0040*/ 	.short	0x0001
        /*0042*/ 	.short	0x0008
        /*0044*/ 	.byte	0x00, 0xf5, 0x21, 0x00


	//----- nvinfo : EIATTR_KPARAM_INFO
	.align		4
.L_41:
        /*0048*/ 	.byte	0x04, 0x17
        /*004a*/ 	.short	(.L_43 - .L_42)
.L_42:
        /*004c*/ 	.word	0x00000000
        /*0050*/ 	.short	0x0000
        /*0052*/ 	.short	0x0000
        /*0054*/ 	.byte	0x00, 0xf5, 0x21, 0x00


	//----- nvinfo : EIATTR_SPARSE_MMA_MASK
	.align		4
.L_43:
        /*0058*/ 	.byte	0x03, 0x50
        /*005a*/ 	.short	0x0000


	//----- nvinfo : EIATTR_MAXREG_COUNT
	.align		4
        /*005c*/ 	.byte	0x03, 0x1b
        /*005e*/ 	.short	0x00ff


	//----- nvinfo : EIATTR_MERCURY_ISA_VERSION
	.align		4
        /*0060*/ 	.byte	0x03, 0x5f
        /*0062*/ 	.short	0x0101


	//----- nvinfo : EIATTR_VRC_CTA_INIT_COUNT
	.align		4
        /*0064*/ 	.byte	0x02, 0x4a
	.zero		1
	.zero		1


	//----- nvinfo : EIATTR_EXIT_INSTR_OFFSETS
	.align		4
        /*0068*/ 	.byte	0x04, 0x1c
        /*006a*/ 	.short	(.L_45 - .L_44)


	//   ....[0]....
.L_44:
        /*006c*/ 	.word	0x00000070


	//   ....[1]....
        /*0070*/ 	.word	0x00000130


	//   ....[2]....
        /*0074*/ 	.word	0x00001e10


	//----- nvinfo : EIATTR_CRS_STACK_SIZE
	.align		4
.L_45:
        /*0078*/ 	.byte	0x04, 0x1e
        /*007a*/ 	.short	(.L_47 - .L_46)
.L_46:
        /*007c*/ 	.word	0x00000000


	//----- nvinfo : EIATTR_CBANK_PARAM_SIZE
	.align		4
.L_47:
        /*0080*/ 	.byte	0x03, 0x19
        /*0082*/ 	.short	0x0020


	//----- nvinfo : EIATTR_PARAM_CBANK
	.align		4
        /*0084*/ 	.byte	0x04, 0x0a
        /*0086*/ 	.short	(.L_49 - .L_48)
	.align		4
.L_48:
        /*0088*/ 	.word	index@(.nv.constant0._Z25find_top_k_per_row_kernelPKfPKiiiPf)
        /*008c*/ 	.short	0x0380
        /*008e*/ 	.short	0x0020


	//----- nvinfo : EIATTR_SW_WAR
	.align		4
.L_49:
        /*0090*/ 	.byte	0x04, 0x36
        /*0092*/ 	.short	(.L_51 - .L_50)
.L_50:
        /*0094*/ 	.word	0x00000008
.L_51:


//--------------------- .nv.callgraph             --------------------------
	.section	.nv.callgraph,"",@"SHT_CUDA_CALLGRAPH"
	.align	4
	.sectionentsize	8
	.align		4
        /*0000*/ 	.word	0x00000000
	.align		4
        /*0004*/ 	.word	0xffffffff
	.align		4
        /*0008*/ 	.word	0x00000000
	.align		4
        /*000c*/ 	.word	0xfffffffe
	.align		4
        /*0010*/ 	.word	0x00000000
	.align		4
        /*0014*/ 	.word	0xfffffffd
	.align		4
        /*0018*/ 	.word	0x00000000
	.align		4
        /*001c*/ 	.word	0xfffffffc


//--------------------- .text._Z18cut_smaller_kernelPKiS0_PfPKfi --------------------------
	.section	.text._Z18cut_smaller_kernelPKiS0_PfPKfi,"ax",@progbits
	.align	128
        .global         _Z18cut_smaller_kernelPKiS0_PfPKfi
        .type           _Z18cut_smaller_kernelPKiS0_PfPKfi,@function
        .size           _Z18cut_smaller_kernelPKiS0_PfPKfi,(.L_x_29 - _Z18cut_smaller_kernelPKiS0_PfPKfi)
        .other          _Z18cut_smaller_kernelPKiS0_PfPKfi,@"STO_CUDA_ENTRY STV_DEFAULT"
_Z18cut_smaller_kernelPKiS0_PfPKfi:
.text._Z18cut_smaller_kernelPKiS0_PfPKfi:
[----:B------:R-:W-:Y:S01]  /*0000*/  LDC R1, c[0x0][0x37c] ;  /* 0x0000df00ff017b82 */ /* 0x000fe20000000800 */
[----:B------:R-:W0:Y:S01]  /*0010*/  S2R R7, SR_CTAID.X ;  /* 0x0000000000077919 */ /* 0x000e220000002500 */
[----:B------:R-:W0:Y:S02]  /*0020*/  LDCU UR4, c[0x0][0x3a0] ;  /* 0x00007400ff0477ac */ /* 0x000e240008000800 */
[----:B0-----:R-:W-:-:S13]  /*0030*/  ISETP.GE.AND P0, PT, R7, UR4, PT ;  /* 0x0000000407007c0c */ /* 0x001fda000bf06270 */
[----:B------:R-:W-:Y:S05]  /*0040*/  @P0 EXIT ;  /* 0x000000000000094d */ /* 0x000fea0003800000 */
[----:B------:R-:W0:Y:S01]  /*0050*/  LDC.64 R2, c[0x0][0x380] ;  /* 0x0000e000ff027b82 */ /* 0x000e220000000a00 */
[----:B------:R-:W1:Y:S01]  /*0060*/  LDCU.64 UR4, c[0x0][0x358] ;  /* 0x00006b00ff0477ac */ /* 0x000e620008000a00 */
[----:B------:R-:W2:Y:S06]  /*0070*/  S2R R11, SR_TID.X ;  /* 0x00000000000b7919 */ /* 0x000eac0000002100 */
[----:B------:R-:W3:Y:S01]  /*0080*/  LDC.64 R4, c[0x0][0x398] ;  /* 0x0000e600ff047b82 */ /* 0x000ee20000000a00 */
[----:B0-----:R-:W-:-:S05]  /*0090*/  IMAD.WIDE.U32 R2, R7, 0x4, R2 ;  /* 0x0000000407027825 */ /* 0x001fca00078e0002 */
[----:B-1----:R-:W2:Y:S04]  /*00a0*/  LDG.E.CONSTANT R0, desc[UR4][R2.64] ;  /* 0x0000000402007981 */ /* 0x002ea8000c1e9900 */
[----:B------:R-:W4:Y:S01]  /*00b0*/  LDG.E.CONSTANT R14, desc[UR4][R2.64+0x4] ;  /* 0x00000404020e7981 */ /* 0x000f22000c1e9900 */
[----:B---3--:R-:W-:Y:S01]  /*00c0*/  IMAD.WIDE.U32 R4, R7, 0x4, R4 ;  /* 0x0000000407047825 */ /* 0x008fe200078e0004 */
[----:B--2---:R-:W-:-:S04]  /*00d0*/  IADD3 R11, PT, PT, R0, R11, RZ ;  /* 0x0000000b000b7210 */ /* 0x004fc80007ffe0ff */
[----:B----4-:R-:W-:-:S13]  /*00e0*/  ISETP.GE.AND P0, PT, R11, R14, PT ;  /* 0x0000000e0b00720c */ /* 0x010fda0003f06270 */
[----:B------:R-:W-:Y:S05]  /*00f0*/  @P0 EXIT ;  /* 0x000000000000094d */ /* 0x000fea0003800000 */
[----:B------:R0:W5:Y:S01]  /*0100*/  LDG.E.CONSTANT R0, desc[UR4][R4.64] ;  /* 0x0000000404007981 */ /* 0x000162000c1e9900 */
[----:B------:R-:W1:Y:S01]  /*0110*/  LDC.64 R6, c[0x0][0x388] ;  /* 0x0000e200ff067b82 */ /* 0x000e620000000a00 */
[----:B------:R-:W-:Y:S01]  /*0120*/  MOV R15, R11 ;  /* 0x0000000b000f7202 */ /* 0x000fe20000000f00 */
[----:B------:R-:W2:Y:S06]  /*0130*/  LDCU UR6, c[0x0][0x360] ;  /* 0x00006c00ff0677ac */ /* 0x000eac0008000800 */
[----:B------:R-:W3:Y:S08]  /*0140*/  LDC.64 R8, c[0x0][0x390] ;  /* 0x0000e400ff087b82 */ /* 0x000ef00000000a00 */
[----:B0-----:R-:W4:Y:S02]  /*0150*/  LDC.64 R12, c[0x0][0x398] ;  /* 0x0000e600ff0c7b82 */ /* 0x001f240000000a00 */
.L_x_0:
[----:B-1----:R-:W-:-:S06]  /*0160*/  IMAD.WIDE R2, R15, 0x4, R6 ;  /* 0x000000040f027825 */ /* 0x002fcc00078e0206 */
[----:B------:R-:W4:Y:S01]  /*0170*/  LDG.E.CONSTANT R3, desc[UR4][R2.64] ;  /* 0x0000000402037981 */ /* 0x000f22000c1e9900 */
[----:B---3--:R-:W-:-:S05]  /*0180*/  IMAD.WIDE R10, R15, 0x4, R8 ;  /* 0x000000040f0a7825 */ /* 0x008fca00078e0208 */
[----:B------:R-:W3:Y:S01]  /*0190*/  LDG.E R17, desc[UR4][R10.64] ;  /* 0x000000040a117981 */ /* 0x000ee2000c1e1900 */
[----:B----4-:R-:W-:-:S06]  /*01a0*/  IMAD.WIDE R4, R3, 0x4, R12 ;  /* 0x0000000403047825 */ /* 0x010fcc00078e020c */
[----:B------:R-:W4:Y:S01]  /*01b0*/  LDG.E.CONSTANT R5, desc[UR4][R4.64] ;  /* 0x0000000404057981 */ /* 0x000f22000c1e9900 */
[----:B--2---:R-:W-:Y:S02]  /*01c0*/  IADD3 R15, PT, PT, R15, UR6, RZ ;  /* 0x000000060f0f7c10 */ /* 0x004fe4000fffe0ff */
[----:B----45:R-:W-:-:S04]  /*01d0*/  FMNMX R16, R0, R5, !PT ;  /* 0x0000000500107209 */ /* 0x030fc80007800000 */
[----:B---3--:R-:W-:-:S13]  /*01e0*/  FSETP.GEU.AND P0, PT, R17, R16, PT ;  /* 0x000000101100720b */ /* 0x008fda0003f0e000 */
[----:B------:R0:W-:Y:S01]  /*01f0*/  @!P0 STG.E desc[UR4][R10.64], RZ ;  /* 0x000000ff0a008986 */ /* 0x0001e2000c101904 */
[----:B------:R-:W-:-:S13]  /*0200*/  ISETP.GE.AND P0, PT, R15, R14, PT ;  /* 0x0000000e0f00720c */ /* 0x000fda0003f06270 */
[----:B0-----:R-:W-:Y:S05]  /*0210*/  @!P0 BRA `(.L_x_0) ;  /* 0xfffffffc00d08947 */ /* 0x001fea000383ffff */
[----:B------:R-:W-:Y:S05]  /*0220*/  EXIT ;  /* 0x000000000000794d */ /* 0x000fea0003800000 */
.L_x_1:
[----:B------:R-:W-:-:S00]  /*0230*/  BRA `(.L_x_1) ;  /* 0xfffffffc00fc7947 */ /* 0x000fc0000383ffff */
[----:B------:R-:W-:-:S00]  /*0240*/  NOP ;  /* 0x0000000000007918 */ /* 0x000fc00000000000 */
        /* <DEDUP_REMOVED lines=11> */
.L_x_29:


//--------------------- .text._Z25find_top_k_per_row_kernelPKfPKiiiPf --------------------------
	.section	.text._Z25find_top_k_per_row_kernelPKfPKiiiPf,"ax",@progbits
	.align	128
        .global         _Z25find_top_k_per_row_kernelPKfPKiiiPf
        .type           _Z25find_top_k_per_row_kernelPKfPKiiiPf,@function
        .size           _Z25find_top_k_per_row_kernelPKfPKiiiPf,(.L_x_30 - _Z25find_top_k_per_row_kernelPKfPKiiiPf)
        .other          _Z25find_top_k_per_row_kernelPKfPKiiiPf,@"STO_CUDA_ENTRY STV_DEFAULT"
_Z25find_top_k_per_row_kernelPKfPKiiiPf:
.text._Z25find_top_k_per_row_kernelPKfPKiiiPf:
[----:B------:R-:W-:Y:S01]  /*0000*/  LDC R1, c[0x0][0x37c] ;  /* 0x0000df00ff017b82 */ /* 0x000fe20000000800 */
[----:B------:R-:W0:Y:S07]  /*0010*/  S2R R0, SR_TID.X ;  /* 0x0000000000007919 */ /* 0x000e2e0000002100 */
[----:B------:R-:W0:Y:S01]  /*0020*/  S2UR UR4, SR_CTAID.X ;  /* 0x00000000000479c3 */ /* 0x000e220000002500 */
[----:B------:R-:W1:Y:S07]  /*0030*/  LDCU UR5, c[0x0][0x390] ;  /* 0x00007200ff0577ac */ /* 0x000e6e0008000800 */
[----:B------:R-:W0:Y:S02]  /*0040*/  LDC R5, c[0x0][0x360] ;  /* 0x0000d800ff057b82 */ /* 0x000e240000000800 */
[----:B0-----:R-:W-:-:S05]  /*0050*/  IMAD R5, R5, UR4, R0 ;  /* 0x0000000405057c24 */ /* 0x001fca000f8e0200 */
[----:B-1----:R-:W-:-:S13]  /*0060*/  ISETP.GE.AND P0, PT, R5, UR5, PT ;  /* 0x0000000505007c0c */ /* 0x002fda000bf06270 */
[----:B------:R-:W-:Y:S05]  /*0070*/  @P0 EXIT ;  /* 0x000000000000094d */ /* 0x000fea0003800000 */
[----:B------:R-:W0:Y:S01]  /*0080*/  LDC.64 R2, c[0x0][0x388] ;  /* 0x0000e200ff027b82 */ /* 0x000e220000000a00 */
[----:B------:R-:W1:Y:S07]  /*0090*/  LDCU.64 UR6, c[0x0][0x358] ;  /* 0x00006b00ff0677ac */ /* 0x000e6e0008000a00 */
[----:B------:R-:W2:Y:S01]  /*00a0*/  LDC R11, c[0x0][0x394] ;  /* 0x0000e500ff0b7b82 */ /* 0x000ea20000000800 */
[----:B0-----:R-:W-:-:S05]  /*00b0*/  IMAD.WIDE R2, R5, 0x4, R2 ;  /* 0x0000000405027825 */ /* 0x001fca00078e0202 */
[----:B-1----:R-:W3:Y:S04]  /*00c0*/  LDG.E.CONSTANT R15, desc[UR6][R2.64] ;  /* 0x00000006020f7981 */ /* 0x002ee8000c1e9900 */
[----:B------:R-:W3:Y:S02]  /*00d0*/  LDG.E.CONSTANT R4, desc[UR6][R2.64+0x4] ;  /* 0x0000040602047981 */ /* 0x000ee4000c1e9900 */
[----:B---3--:R-:W-:-:S05]  /*00e0*/  IMAD.IADD R8, R4, 0x1, -R15 ;  /* 0x0000000104087824 */ /* 0x008fca00078e0a0f */
[----:B--2---:R-:W-:-:S13]  /*00f0*/  ISETP.GT.AND P0, PT, R8, R11, PT ;  /* 0x0000000b0800720c */ /* 0x004fda0003f04270 */
[----:B------:R-:W0:Y:S02]  /*0100*/  @!P0 LDC.64 R6, c[0x0][0x398] ;  /* 0x0000e600ff068b82 */ /* 0x000e240000000a00 */
[----:B0-----:R-:W-:-:S05]  /*0110*/  @!P0 IMAD.WIDE R6, R5, 0x4, R6 ;  /* 0x0000000405068825 */ /* 0x001fca00078e0206 */
[----:B------:R0:W-:Y:S01]  /*0120*/  @!P0 STG.E desc[UR6][R6.64], RZ ;  /* 0x000000ff06008986 */ /* 0x0001e2000c101906 */
[----:B------:R-:W-:Y:S05]  /*0130*/  @!P0 EXIT ;  /* 0x000000000000894d */ /* 0x000fea0003800000 */
[----:B------:R-:W1:Y:S01]  /*0140*/  S2UR UR5, SR_CgaCtaId ;  /* 0x00000000000579c3 */ /* 0x000e620000008800 */
[----:B------:R-:W-:Y:S01]  /*0150*/  ISETP.GE.AND P0, PT, R11, 0x1, PT ;  /* 0x000000010b00780c */ /* 0x000fe20003f06270 */
[----:B------:R-:W-:Y:S01]  /*0160*/  UMOV UR4, 0x400 ;  /* 0x0000040000047882 */ /* 0x000fe20000000000 */
[----:B------:R-:W-:Y:S01]  /*0170*/  IMAD R0, R0, R11, RZ ;  /* 0x0000000b00007224 */ /* 0x000fe200078e02ff */
[----:B-1----:R-:W-:-:S06]  /*0180*/  ULEA UR4, UR5, UR4, 0x18 ;  /* 0x0000000405047291 */ /* 0x002fcc000f8ec0ff */
[----:B------:R-:W-:-:S04]  /*0190*/  LEA R0, R0, UR4, 0x2 ;  /* 0x0000000400007c11 */ /* 0x000fc8000f8e10ff */
[----:B------:R-:W-:Y:S05]  /*01a0*/  @!P0 BRA `(.L_x_2) ;  /* 0x0000000000f08947 */ /* 0x000fea0003800000 */
[C---:B------:R-:W-:Y:S01]  /*01b0*/  ISETP.GE.U32.AND P1, PT, R11.reuse, 0x10, PT ;  /* 0x000000100b00780c */ /* 0x040fe20003f26070 */
[----:B------:R-:W-:Y:S01]  /*01c0*/  IMAD.MOV.U32 R3, RZ, RZ, RZ ;  /* 0x000000ffff037224 */ /* 0x000fe200078e00ff */
[----:B0-----:R-:W-:-:S04]  /*01d0*/  LOP3.LUT R7, R11, 0xf, RZ, 0xc0, !PT ;  /* 0x0000000f0b077812 */ /* 0x001fc800078ec0ff */
[----:B------:R-:W-:-:S07]  /*01e0*/  ISETP.NE.AND P2, PT, R7, RZ, PT ;  /* 0x000000ff0700720c */ /* 0x000fce0003f45270 */
[----:B------:R-:W-:Y:S06]  /*01f0*/  @!P1 BRA `(.L_x_3) ;  /* 0x0000000000589947 */ /* 0x000fec0003800000 */
[----:B------:R-:W-:Y:S01]  /*0200*/  LOP3.LUT R3, R11, 0x7ffffff0, RZ, 0xc0, !PT ;  /* 0x7ffffff00b037812 */ /* 0x000fe200078ec0ff */
[----:B------:R-:W-:-:S07]  /*0210*/  IMAD.MOV.U32 R2, RZ, RZ, RZ ;  /* 0x000000ffff027224 */ /* 0x000fce00078e00ff */
.L_x_4:
[C---:B0-----:R-:W-:Y:S02]  /*0220*/  IMAD R6, R2.reuse, 0x4, R0 ;  /* 0x0000000402067824 */ /* 0x041fe400078e0200 */
[----:B------:R-:W-:-:S03]  /*0230*/  VIADD R2, R2, 0x10 ;  /* 0x0000001002027836 */ /* 0x000fc60000000000 */
[----:B------:R0:W-:Y:S02]  /*0240*/  STS [R6], RZ ;  /* 0x000000ff06007388 */ /* 0x0001e40000000800 */
[----:B------:R-:W-:Y:S02]  /*0250*/  ISETP.NE.AND P1, PT, R2, R3, PT ;  /* 0x000000030200720c */ /* 0x000fe40003f25270 */
[----:B------:R0:W-:Y:S04]  /*0260*/  STS [R6+0x4], RZ ;  /* 0x000004ff06007388 */ /* 0x0001e80000000800 */
        /* <DEDUP_REMOVED lines=13> */
[----:B------:R0:W-:Y:S01]  /*0340*/  STS [R6+0x3c], RZ ;  /* 0x00003cff06007388 */ /* 0x0001e20000000800 */
[----:B------:R-:W-:Y:S05]  /*0350*/  @P1 BRA `(.L_x_4) ;  /* 0xfffffffc00b01947 */ /* 0x000fea000383ffff */
.L_x_3:
[----:B------:R-:W-:Y:S05]  /*0360*/  @!P2 BRA `(.L_x_2) ;  /* 0x000000000080a947 */ /* 0x000fea0003800000 */
[----:B------:R-:W-:Y:S02]  /*0370*/  ISETP.GE.U32.AND P1, PT, R7, 0x8, PT ;  /* 0x000000080700780c */ /* 0x000fe40003f26070 */
[----:B0-----:R-:W-:-:S04]  /*0380*/  LOP3.LUT R6, R11, 0x7, RZ, 0xc0, !PT ;  /* 0x000000070b067812 */ /* 0x001fc800078ec0ff */
[----:B------:R-:W-:-:S07]  /*0390*/  ISETP.NE.AND P2, PT, R6, RZ, PT ;  /* 0x000000ff0600720c */ /* 0x000fce0003f45270 */
[----:B------:R-:W-:Y:S06]  /*03a0*/  @!P1 BRA `(.L_x_5) ;  /* 0x0000000000289947 */ /* 0x000fec0003800000 */
[C---:B------:R-:W-:Y:S01]  /*03b0*/  IMAD R2, R3.reuse, 0x4, R0 ;  /* 0x0000000403027824 */ /* 0x040fe200078e0200 */
[----:B------:R-:W-:-:S04]  /*03c0*/  IADD3 R3, PT, PT, R3, 0x8, RZ ;  /* 0x0000000803037810 */ /* 0x000fc80007ffe0ff */
[----:B------:R0:W-:Y:S04]  /*03d0*/  STS [R2], RZ ;  /* 0x000000ff02007388 */ /* 0x0001e80000000800 */
[----:B------:R0:W-:Y:S04]  /*03e0*/  STS [R2+0x4], RZ ;  /* 0x000004ff02007388 */ /* 0x0001e80000000800 */
[----:B------:R0:W-:Y:S04]  /*03f0*/  STS [R2+0x8], RZ ;  /* 0x000008ff02007388 */ /* 0x0001e80000000800 */
[----:B------:R0:W-:Y:S04]  /*0400*/  STS [R2+0xc], RZ ;  /* 0x00000cff02007388 */ /* 0x0001e80000000800 */
[----:B------:R0:W-:Y:S04]  /*0410*/  STS [R2+0x10], RZ ;  /* 0x000010ff02007388 */ /* 0x0001e80000000800 */
[----:B------:R0:W-:Y:S04]  /*0420*/  STS [R2+0x14], RZ ;  /* 0x000014ff02007388 */ /* 0x0001e80000000800 */
[----:B------:R0:W-:Y:S04]  /*0430*/  STS [R2+0x18], RZ ;  /* 0x000018ff02007388 */ /* 0x0001e80000000800 */
[----:B------:R0:W-:Y:S02]  /*0440*/  STS [R2+0x1c], RZ ;  /* 0x00001cff02007388 */ /* 0x0001e40000000800 */
.L_x_5:
[----:B------:R-:W-:Y:S05]  /*0450*/  @!P2 BRA `(.L_x_2) ;  /* 0x000000000044a947 */ /* 0x000fea0003800000 */
[----:B------:R-:W-:Y:S02]  /*0460*/  ISETP.GE.U32.AND P1, PT, R6, 0x4, PT ;  /* 0x000000040600780c */ /* 0x000fe40003f26070 */
[----:B0-----:R-:W-:-:S04]  /*0470*/  LOP3.LUT R2, R11, 0x3, RZ, 0xc0, !PT ;  /* 0x000000030b027812 */ /* 0x001fc800078ec0ff */
[----:B------:R-:W-:-:S07]  /*0480*/  ISETP.NE.AND P2, PT, R2, RZ, PT ;  /* 0x000000ff0200720c */ /* 0x000fce0003f45270 */
[C---:B------:R-:W-:Y:S02]  /*0490*/  @P1 IMAD R6, R3.reuse, 0x4, R0 ;  /* 0x0000000403061824 */ /* 0x040fe400078e0200 */
[----:B------:R-:W-:-:S03]  /*04a0*/  @P1 VIADD R3, R3, 0x4 ;  /* 0x0000000403031836 */ /* 0x000fc60000000000 */
[----:B------:R1:W-:Y:S04]  /*04b0*/  @P1 STS [R6], RZ ;  /* 0x000000ff06001388 */ /* 0x0003e80000000800 */
[----:B------:R1:W-:Y:S04]  /*04c0*/  @P1 STS [R6+0x4], RZ ;  /* 0x000004ff06001388 */ /* 0x0003e80000000800 */
[----:B------:R1:W-:Y:S04]  /*04d0*/  @P1 STS [R6+0x8], RZ ;  /* 0x000008ff06001388 */ /* 0x0003e80000000800 */
[----:B------:R1:W-:Y:S01]  /*04e0*/  @P1 STS [R6+0xc], RZ ;  /* 0x00000cff06001388 */ /* 0x0003e20000000800 */
[----:B------:R-:W-:Y:S05]  /*04f0*/  @!P2 BRA `(.L_x_2) ;  /* 0x00000000001ca947 */ /* 0x000fea0003800000 */
[----:B------:R-:W-:-:S05]  /*0500*/  UMOV UR4, URZ ;  /* 0x000000ff00047c82 */ /* 0x000fca0008000000 */
.L_x_6:
[C---:B-1----:R-:W-:Y:S01]  /*0510*/  IMAD R6, R3.reuse, 0x4, R0 ;  /* 0x0000000403067824 */ /* 0x042fe200078e0200 */
[----:B------:R-:W-:Y:S01]  /*0520*/  UIADD3 UR4, UPT, UPT, UR4, 0x1, URZ ;  /* 0x0000000104047890 */ /* 0x000fe2000fffe0ff */
[----:B------:R-:W-:-:S03]  /*0530*/  VIADD R3, R3, 0x1 ;  /* 0x0000000103037836 */ /* 0x000fc60000000000 */
[----:B------:R2:W-:Y:S02]  /*0540*/  STS [R6], RZ ;  /* 0x000000ff06007388 */ /* 0x0005e40000000800 */
[----:B------:R-:W-:-:S13]  /*0550*/  ISETP.NE.AND P1, PT, R2, UR4, PT ;  /* 0x0000000402007c0c */ /* 0x000fda000bf25270 */
[----:B--2---:R-:W-:Y:S05]  /*0560*/  @P1 BRA `(.L_x_6) ;  /* 0xfffffffc00e81947 */ /* 0x004fea000383ffff */
.L_x_2:
[----:B------:R-:W-:Y:S01]  /*0570*/  ISETP.GE.AND P1, PT, R15, R4, PT ;  /* 0x000000040f00720c */ /* 0x000fe20003f26270 */
[----:B------:R-:W-:Y:S01]  /*0580*/  BSSY.RECONVERGENT B0, `(.L_x_7) ;  /* 0x0000182000007945 */ /* 0x000fe20003800200 */
[----:B------:R-:W-:-:S11]  /*0590*/  IMAD.MOV.U32 R9, RZ, RZ, RZ ;  /* 0x000000ffff097224 */ /* 0x000fd600078e00ff */
[----:B------:R-:W-:Y:S05]  /*05a0*/  @P1 BRA `(.L_x_8) ;  /* 0x0000001400fc1947 */ /* 0x000fea0003800000 */
[----:B------:R-:W-:Y:S05]  /*05b0*/  @!P0 BRA `(.L_x_9) ;  /* 0x0000000c00408947 */ /* 0x000fea0003800000 */
[C---:B------:R-:W-:Y:S01]  /*05c0*/  LOP3.LUT R14, R11.reuse, 0xf, RZ, 0xc0, !PT ;  /* 0x0000000f0b0e7812 */ /* 0x040fe200078ec0ff */
[----:B------:R-:W-:Y:S01]  /*05d0*/  BSSY.RECONVERGENT B1, `(.L_x_10) ;  /* 0x00000cd000017945 */ /* 0x000fe20003800200 */
[----:B------:R-:W-:Y:S01]  /*05e0*/  LOP3.LUT R16, R11, 0x7, RZ, 0xc0, !PT ;  /* 0x000000070b107812 */ /* 0x000fe200078ec0ff */
[----:B01----:R-:W-:Y:S02]  /*05f0*/  VIADD R6, R0, 0x20 ;  /* 0x0000002000067836 */ /* 0x003fe40000000000 */
[----:B------:R-:W-:Y:S01]  /*0600*/  VIADD R2, R14, 0xffffffff ;  /* 0xffffffff0e027836 */ /* 0x000fe20000000000 */
[----:B------:R-:W-:Y:S01]  /*0610*/  IADD3 R3, PT, PT, R16, -0x1, RZ ;  /* 0xffffffff10037810 */ /* 0x000fe20007ffe0ff */
[----:B------:R-:W-:-:S03]  /*0620*/  IMAD.MOV.U32 R9, RZ, RZ, RZ ;  /* 0x000000ffff097224 */ /* 0x000fc600078e00ff */
[----:B------:R-:W-:Y:S02]  /*0630*/  ISETP.GE.U32.AND P0, PT, R2, 0x7, PT ;  /* 0x000000070200780c */ /* 0x000fe40003f06070 */
[----:B------:R-:W-:Y:S02]  /*0640*/  ISETP.GE.U32.AND P1, PT, R3, 0x3, PT ;  /* 0x000000030300780c */ /* 0x000fe40003f26070 */
[C---:B------:R-:W-:Y:S02]  /*0650*/  LOP3.LUT R2, R11.reuse, 0x7ffffff0, RZ, 0xc0, !PT ;  /* 0x7ffffff00b027812 */ /* 0x040fe400078ec0ff */
[----:B------:R-:W-:-:S09]  /*0660*/  LOP3.LUT R3, R11, 0x3, RZ, 0xc0, !PT ;  /* 0x000000030b037812 */ /* 0x000fd200078ec0ff */
.L_x_17:
[----:B------:R-:W0:Y:S02]  /*0670*/  LDC.64 R10, c[0x0][0x380] ;  /* 0x0000e000ff0a7b82 */ /* 0x000e240000000a00 */
[----:B0-----:R-:W-:-:S06]  /*0680*/  IMAD.WIDE R10, R15, 0x4, R10 ;  /* 0x000000040f0a7825 */ /* 0x001fcc00078e020a */
[----:B------:R-:W2:Y:S01]  /*0690*/  LDG.E.CONSTANT R10, desc[UR6][R10.64] ;  /* 0x000000060a0a7981 */ /* 0x000ea2000c1e9900 */
[----:B------:R-:W-:Y:S01]  /*06a0*/  IMAD R13, R9, 0x4, R0 ;  /* 0x00000004090d7824 */ /* 0x000fe200078e0200 */
[----:B------:R-:W-:Y:S04]  /*06b0*/  BSSY.RECONVERGENT B2, `(.L_x_11) ;  /* 0x00000bb000027945 */ /* 0x000fe80003800200 */
[----:B------:R-:W2:Y:S02]  /*06c0*/  LDS R7, [R13] ;  /* 0x000000000d077984 */ /* 0x000ea40000000800 */
[----:B--2---:R-:W-:-:S13]  /*06d0*/  FSETP.GTU.AND P2, PT, R10, R7, PT ;  /* 0x000000070a00720b */ /* 0x004fda0003f4c000 */
[----:B------:R-:W-:Y:S05]  /*06e0*/  @!P2 BRA `(.L_x_12) ;  /* 0x0000000800dca947 */ /* 0x000fea0003800000 */
[----:B------:R-:W0:Y:S01]  /*06f0*/  LDCU UR4, c[0x0][0x394] ;  /* 0x00007280ff0477ac */ /* 0x000e220008000800 */
[----:B------:R1:W-:Y:S01]  /*0700*/  STS [R13], R10 ;  /* 0x0000000a0d007388 */ /* 0x0003e20000000800 */
[----:B------:R-:W-:Y:S01]  /*0710*/  IMAD.MOV.U32 R7, RZ, RZ, RZ ;  /* 0x000000ffff077224 */ /* 0x000fe200078e00ff */
[----:B0-----:R-:W-:-:S09]  /*0720*/  UISETP.GE.U32.AND UP0, UPT, UR4, 0x10, UPT ;  /* 0x000000100400788c */ /* 0x001fd2000bf06070 */
[----:B-1----:R-:W-:Y:S05]  /*0730*/  BRA.U !UP0, `(.L_x_13) ;  /* 0x00000005085c7547 */ /* 0x002fea000b800000 */
[----:B------:R-:W-:Y:S02]  /*0740*/  IMAD.MOV.U32 R8, RZ, RZ, RZ ;  /* 0x000000ffff087224 */ /* 0x000fe400078e00ff */
[----:B------:R-:W-:-:S07]  /*0750*/  IMAD.MOV.U32 R7, RZ, RZ, R6 ;  /* 0x000000ffff077224 */ /* 0x000fce00078e0006 */
.L_x_14:
[----:B------:R-:W-:Y:S01]  /*0760*/  LEA R11, R9, R0, 0x2 ;  /* 0x00000000090b7211 */ /* 0x000fe200078e10ff */
[----:B------:R-:W-:Y:S05]  /*0770*/  LDS R10, [R7+-0x20] ;  /* 0xffffe000070a7984 */ /* 0x000fea0000000800 */
[----:B------:R-:W0:Y:S02]  /*0780*/  LDS R11, [R11] ;  /* 0x000000000b0b7984 */ /* 0x000e240000000800 */
[----:B0-----:R-:W-:Y:S02]  /*0790*/  FSETP.GEU.AND P2, PT, R10, R11, PT ;  /* 0x0000000b0a00720b */ /* 0x001fe40003f4e000 */
[----:B------:R-:W-:Y:S02]  /*07a0*/  LDS R10, [R7+-0x1c] ;  /* 0xffffe400070a7984 */ /* 0x000fe40000000800 */
[----:B------:R-:W-:-:S05]  /*07b0*/  SEL R9, R8, R9, !P2 ;  /* 0x0000000908097207 */ /* 0x000fca0005000000 */
[----:B------:R-:W-:-:S05]  /*07c0*/  IMAD R12, R9, 0x4, R0 ;  /* 0x00000004090c7824 */ /* 0x000fca00078e0200 */
[----:B------:R-:W0:Y:S02]  /*07d0*/  LDS R13, [R12] ;  /* 0x000000000c0d7984 */ /* 0x000e240000000800 */
[----:B0-----:R-:W-:Y:S02]  /*07e0*/  FSETP.GEU.AND P2, PT, R10, R13, PT ;  /* 0x0000000d0a00720b */ /* 0x001fe40003f4e000 */
[----:B------:R-:W-:Y:S11]  /*07f0*/  LDS R10, [R7+-0x18] ;  /* 0xffffe800070a7984 */ /* 0x000ff60000000800 */
[----:B------:R-:W-:-:S04]  /*0800*/  @!P2 VIADD R9, R8, 0x1 ;  /* 0x000000010809a836 */ /* 0x000fc80000000000 */
[----:B------:R-:W-:-:S06]  /*0810*/  IMAD R13, R9, 0x4, R0 ;  /* 0x00000004090d7824 */ /* 0x000fcc00078e0200 */
        /* <DEDUP_REMOVED lines=8> */
[----:B------:R-:W-:-:S05]  /*08a0*/  @!P2 VIADD R9, R8, 0x3 ;  /* 0x000000030809a836 */ /* 0x000fca0000000000 */
[----:B------:R-:W-:-:S05]  /*08b0*/  LEA R12, R9, R0, 0x2 ;  /* 0x00000000090c7211 */ /* 0x000fca00078e10ff */
        /* <DEDUP_REMOVED lines=14> */
[----:B------:R-:W-:-:S05]  /*09a0*/  IMAD R12, R9, 0x4, R0 ;  /* 0x00000004090c7824 */ /* 0x000fca00078e0200 */
[----:B------:R-:W0:Y:S02]  /*09b0*/  LDS R17, [R12] ;  /* 0x000000000c117984 */ /* 0x000e240000000800 */
[----:B0-----:R-:W-:Y:S02]  /*09c0*/  FSETP.GEU.AND P2, PT, R10, R17, PT ;  /* 0x000000110a00720b */ /* 0x001fe40003f4e000 */
[----:B------:R-:W-:Y:S11]  /*09d0*/  LDS R10, [R7] ;  /* 0x00000000070a7984 */ /* 0x000ff60000000800 */
[----:B------:R-:W-:-:S05]  /*09e0*/  @!P2 IADD3 R9, PT, PT, R8, 0x7, RZ ;  /* 0x000000070809a810 */ /* 0x000fca0007ffe0ff */
[----:B------:R-:W-:-:S06]  /*09f0*/  IMAD R13, R9, 0x4, R0 ;  /* 0x00000004090d7824 */ /* 0x000fcc00078e0200 */
[----:B------:R-:W0:Y:S02]  /*0a00*/  LDS R13, [R13] ;  /* 0x000000000d0d7984 */ /* 0x000e240000000800 */
[----:B0-----:R-:W-:Y:S02]  /*0a10*/  FSETP.GEU.AND P2, PT, R10, R13, PT ;  /* 0x0000000d0a00720b */ /* 0x001fe40003f4e000 */
[----:B------:R-:W-:Y:S11]  /*0a20*/  LDS R10, [R7+0x4] ;  /* 0x00000400070a7984 */ /* 0x000ff60000000800 */
[----:B------:R-:W-:-:S04]  /*0a30*/  @!P2 VIADD R9, R8, 0x8 ;  /* 0x000000080809a836 */ /* 0x000fc80000000000 */
[----:B------:R-:W-:-:S06]  /*0a40*/  IMAD R11, R9, 0x4, R0 ;  /* 0x00000004090b7824 */ /* 0x000fcc00078e0200 */
[----:B------:R-:W0:Y:S02]  /*0a50*/  LDS R11, [R11] ;  /* 0x000000000b0b7984 */ /* 0x000e240000000800 */
[----:B0-----:R-:W-:Y:S02]  /*0a60*/  FSETP.GEU.AND P2, PT, R10, R11, PT ;  /* 0x0000000b0a00720b */ /* 0x001fe40003f4e000 */
[----:B------:R-:W-:Y:S11]  /*0a70*/  LDS R10, [R7+0x8] ;  /* 0x00000800070a7984 */ /* 0x000ff60000000800 */
[----:B------:R-:W-:-:S04]  /*0a80*/  @!P2 VIADD R9, R8, 0x9 ;  /* 0x000000090809a836 */ /* 0x000fc80000000000 */
[----:B------:R-:W-:-:S05]  /*0a90*/  IMAD R12, R9, 0x4, R0 ;  /* 0x00000004090c7824 */ /* 0x000fca00078e0200 */
[----:B------:R-:W0:Y:S02]  /*0aa0*/  LDS R17, [R12] ;  /* 0x000000000c117984 */ /* 0x000e240000000800 */
[----:B0-----:R-:W-:Y:S02]  /*0ab0*/  FSETP.GEU.AND P2, PT, R10, R17, PT ;  /* 0x000000110a00720b */ /* 0x001fe40003f4e000 */
[----:B------:R-:W-:Y:S11]  /*0ac0*/  LDS R10, [R7+0xc] ;  /* 0x00000c00070a7984 */ /* 0x000ff60000000800 */
[----:B------:R-:W-:-:S05]  /*0ad0*/  @!P2 VIADD R9, R8, 0xa ;  /* 0x0000000a0809a836 */ /* 0x000fca0000000000 */
[----:B------:R-:W-:-:S06]  /*0ae0*/  LEA R13, R9, R0, 0x2 ;  /* 0x00000000090d7211 */ /* 0x000fcc00078e10ff */
        /* <DEDUP_REMOVED lines=13> */
[----:B------:R-:W-:-:S04]  /*0bc0*/  @!P2 VIADD R9, R8, 0xd ;  /* 0x0000000d0809a836 */ /* 0x000fc80000000000 */
[----:B------:R-:W-:-:S06]  /*0bd0*/  IMAD R13, R9, 0x4, R0 ;  /* 0x00000004090d7824 */ /* 0x000fcc00078e0200 */
[----:B------:R-:W0:Y:S02]  /*0be0*/  LDS R13, [R13] ;  /* 0x000000000d0d7984 */ /* 0x000e240000000800 */
[----:B0-----:R-:W-:Y:S02]  /*0bf0*/  FSETP.GEU.AND P2, PT, R10, R13, PT ;  /* 0x0000000d0a00720b */ /* 0x001fe40003f4e000 */
[----:B------:R0:W-:Y:S02]  /*0c00*/  LDS R10, [R7+0x1c] ;  /* 0x00001c00070a7984 */ /* 0x0001e40000000800 */
[----:B0-----:R-:W-:-:S09]  /*0c10*/  VIADD R7, R7, 0x40 ;  /* 0x0000004007077836 */ /* 0x001fd20000000000 */
[----:B------:R-:W-:-:S05]  /*0c20*/  @!P2 IADD3 R9, PT, PT, R8, 0xe, RZ ;  /* 0x0000000e0809a810 */ /* 0x000fca0007ffe0ff */
[----:B------:R-:W-:-:S06]  /*0c30*/  IMAD R11, R9, 0x4, R0 ;  /* 0x00000004090b7824 */ /* 0x000fcc00078e0200 */
[----:B------:R-:W0:Y:S02]  /*0c40*/  LDS R11, [R11] ;  /* 0x000000000b0b7984 */ /* 0x000e240000000800 */
[----:B0-----:R-:W-:-:S13]  /*0c50*/  FSETP.GEU.AND P2, PT, R10, R11, PT ;  /* 0x0000000b0a00720b */ /* 0x001fda0003f4e000 */
[C---:B------:R-:W-:Y:S02]  /*0c60*/  @!P2 VIADD R9, R8.reuse, 0xf ;  /* 0x0000000f0809a836 */ /* 0x040fe40000000000 */
[----:B------:R-:W-:-:S05]  /*0c70*/  VIADD R8, R8, 0x10 ;  /* 0x0000001008087836 */ /* 0x000fca0000000000 */
[----:B------:R-:W-:-:S13]  /*0c80*/  ISETP.NE.AND P2, PT, R8, R2, PT ;  /* 0x000000020800720c */ /* 0x000fda0003f45270 */
[----:B------:R-:W-:Y:S05]  /*0c90*/  @P2 BRA `(.L_x_14) ;  /* 0xfffffff800b02947 */ /* 0x000fea000383ffff */
[----:B------:R-:W-:-:S07]  /*0ca0*/  IMAD.MOV.U32 R7, RZ, RZ, R2 ;  /* 0x000000ffff077224 */ /* 0x000fce00078e0002 */
.L_x_13:
[----:B------:R-:W-:-:S13]  /*0cb0*/  ISETP.NE.AND P2, PT, R14, RZ, PT ;  /* 0x000000ff0e00720c */ /* 0x000fda0003f45270 */
[----:B------:R-:W-:Y:S05]  /*0cc0*/  @!P2 BRA `(.L_x_12) ;  /* 0x000000040064a947 */ /* 0x000fea0003800000 */
[----:B------:R-:W-:Y:S01]  /*0cd0*/  ISETP.NE.AND P2, PT, R16, RZ, PT ;  /* 0x000000ff1000720c */ /* 0x000fe20003f45270 */
[----:B------:R-:W-:-:S12]  /*0ce0*/  @!P0 BRA `(.L_x_15) ;  /* 0x0000000000a88947 */ /* 0x000fd80003800000 */
[----:B------:R-:W-:Y:S01]  /*0cf0*/  LEA R13, R9, R0, 0x2 ;  /* 0x00000000090d7211 */ /* 0x000fe200078e10ff */
[----:B------:R-:W-:-:S04]  /*0d00*/  IMAD R8, R7, 0x4, R0 ;  /* 0x0000000407087824 */ /* 0x000fc800078e0200 */
[----:B------:R-:W-:Y:S04]  /*0d10*/  LDS R11, [R13] ;  /* 0x000000000d0b7984 */ /* 0x000fe80000000800 */
[----:B------:R-:W0:Y:S02]  /*0d20*/  LDS R10, [R8] ;  /* 0x00000000080a7984 */ /* 0x000e240000000800 */
[----:B0-----:R-:W-:Y:S02]  /*0d30*/  FSETP.GEU.AND P3, PT, R10, R11, PT ;  /* 0x0000000b0a00720b */ /* 0x001fe40003f6e000 */
[----:B------:R-:W-:Y:S02]  /*0d40*/  LDS R10, [R8+0x4] ;  /* 0x00000400080a7984 */ /* 0x000fe40000000800 */
[----:B------:R-:W-:-:S05]  /*0d50*/  SEL R9, R7, R9, !P3 ;  /* 0x0000000907097207 */ /* 0x000fca0005800000 */
        /* <DEDUP_REMOVED lines=32> */
[----:B0-----:R-:W-:-:S13]  /*0f60*/  FSETP.GEU.AND P3, PT, R10, R11, PT ;  /* 0x0000000b0a00720b */ /* 0x001fda0003f6e000 */
[C---:B------:R-:W-:Y:S02]  /*0f70*/  @!P3 VIADD R9, R7.reuse, 0x7 ;  /* 0x000000070709b836 */ /* 0x040fe40000000000 */
[----:B------:R-:W-:-:S07]  /*0f80*/  VIADD R7, R7, 0x8 ;  /* 0x0000000807077836 */ /* 0x000fce0000000000 */
.L_x_15:
[----:B------:R-:W-:Y:S05]  /*0f90*/  @!P2 BRA `(.L_x_12) ;  /* 0x0000000000b0a947 */ /* 0x000fea0003800000 */
[----:B------:R-:W-:Y:S01]  /*0fa0*/  ISETP.NE.AND P3, PT, R3, RZ, PT ;  /* 0x000000ff0300720c */ /* 0x000fe20003f65270 */
[----:B------:R-:W-:-:S12]  /*0fb0*/  @!P1 BRA `(.L_x_16) ;  /* 0x0000000000589947 */ /* 0x000fd80003800000 */
[----:B------:R-:W-:Y:S01]  /*0fc0*/  IMAD R11, R9, 0x4, R0 ;  /* 0x00000004090b7824 */ /* 0x000fe200078e0200 */
[----:B------:R-:W-:-:S05]  /*0fd0*/  LEA R8, R7, R0, 0x2 ;  /* 0x0000000007087211 */ /* 0x000fca00078e10ff */
[----:B------:R-:W-:Y:S04]  /*0fe0*/  LDS R11, [R11] ;  /* 0x000000000b0b7984 */ /* 0x000fe80000000800 */
[----:B------:R-:W0:Y:S02]  /*0ff0*/  LDS R10, [R8] ;  /* 0x00000000080a7984 */ /* 0x000e240000000800 */
[----:B0-----:R-:W-:Y:S02]  /*1000*/  FSETP.GEU.AND P2, PT, R10, R11, PT ;  /* 0x0000000b0a00720b */ /* 0x001fe40003f4e000 */
[----:B------:R-:W-:Y:S02]  /*1010*/  LDS R10, [R8+0x4] ;  /* 0x00000400080a7984 */ /* 0x000fe40000000800 */
[----:B------:R-:W-:-:S05]  /*1020*/  SEL R9, R7, R9, !P2 ;  /* 0x0000000907097207 */ /* 0x000fca0005000000 */
        /* <DEDUP_REMOVED lines=10> */
[----:B------:R-:W-:-:S06]  /*10d0*/  IMAD R11, R9, 0x4, R0 ;  /* 0x00000004090b7824 */ /* 0x000fcc00078e0200 */
[----:B------:R-:W0:Y:S02]  /*10e0*/  LDS R11, [R11] ;  /* 0x000000000b0b7984 */ /* 0x000e240000000800 */
[----:B0-----:R-:W-:-:S13]  /*10f0*/  FSETP.GEU.AND P2, PT, R10, R11, PT ;  /* 0x0000000b0a00720b */ /* 0x001fda0003f4e000 */
[C---:B------:R-:W-:Y:S01]  /*1100*/  @!P2 IADD3 R9, PT, PT, R7.reuse, 0x3, RZ ;  /* 0x000000030709a810 */ /* 0x040fe20007ffe0ff */
[----:B------:R-:W-:-:S07]  /*1110*/  VIADD R7, R7, 0x4 ;  /* 0x0000000407077836 */ /* 0x000fce0000000000 */
.L_x_16:
[----:B------:R-:W-:Y:S05]  /*1120*/  @!P3 BRA `(.L_x_12) ;  /* 0x00000000004cb947 */ /* 0x000fea0003800000 */
[--C-:B------:R-:W-:Y:S01]  /*1130*/  IMAD R11, R9, 0x4, R0.reuse ;  /* 0x00000004090b7824 */ /* 0x100fe200078e0200 */
[----:B------:R-:W-:Y:S01]  /*1140*/  ISETP.NE.AND P3, PT, R3, 0x1, PT ;  /* 0x000000010300780c */ /* 0x000fe20003f65270 */
[----:B------:R-:W-:-:S04]  /*1150*/  IMAD R10, R7, 0x4, R0 ;  /* 0x00000004070a7824 */ /* 0x000fc800078e0200 */
[----:B------:R-:W-:Y:S04]  /*1160*/  LDS R11, [R11] ;  /* 0x000000000b0b7984 */ /* 0x000fe80000000800 */
[----:B------:R-:W0:Y:S02]  /*1170*/  LDS R8, [R10] ;  /* 0x000000000a087984 */ /* 0x000e240000000800 */
[----:B0-----:R-:W-:-:S04]  /*1180*/  FSETP.GEU.AND P2, PT, R8, R11, PT ;  /* 0x0000000b0800720b */ /* 0x001fc80003f4e000 */
[----:B------:R-:W-:Y:S01]  /*1190*/  SEL R9, R7, R9, !P2 ;  /* 0x0000000907097207 */ /* 0x000fe20005000000 */
[----:B------:R-:W-:Y:S08]  /*11a0*/  @!P3 BRA `(.L_x_12) ;  /* 0x00000000002cb947 */ /* 0x000ff00003800000 */
[----:B------:R-:W-:Y:S01]  /*11b0*/  IMAD R11, R9, 0x4, R0 ;  /* 0x00000004090b7824 */ /* 0x000fe200078e0200 */
[----:B------:R-:W-:Y:S01]  /*11c0*/  LDS R8, [R10+0x4] ;  /* 0x000004000a087984 */ /* 0x000fe20000000800 */
[----:B------:R-:W-:-:S04]  /*11d0*/  ISETP.NE.AND P3, PT, R3, 0x2, PT ;  /* 0x000000020300780c */ /* 0x000fc80003f65270 */
[----:B------:R-:W0:Y:S02]  /*11e0*/  LDS R11, [R11] ;  /* 0x000000000b0b7984 */ /* 0x000e240000000800 */
[----:B0-----:R-:W-:-:S07]  /*11f0*/  FSETP.GEU.AND P2, PT, R8, R11, PT ;  /* 0x0000000b0800720b */ /* 0x001fce0003f4e000 */
[----:B------:R-:W-:Y:S06]  /*1200*/  @P3 LDS R8, [R10+0x8] ;  /* 0x000008000a083984 */ /* 0x000fec0000000800 */
[----:B------:R-:W-:-:S05]  /*1210*/  @!P2 VIADD R9, R7, 0x1 ;  /* 0x000000010709a836 */ /* 0x000fca0000000000 */
[----:B------:R-:W-:-:S05]  /*1220*/  @P3 LEA R12, R9, R0, 0x2 ;  /* 0x00000000090c3211 */ /* 0x000fca00078e10ff */
[----:B------:R-:W0:Y:S02]  /*1230*/  @P3 LDS R13, [R12] ;  /* 0x000000000c0d3984 */ /* 0x000e240000000800 */
[----:B0-----:R-:W-:-:S13]  /*1240*/  FSETP.GEU.OR P2, PT, R8, R13, !P3 ;  /* 0x0000000d0800720b */ /* 0x001fda0005f4e400 */
[----:B------:R-:W-:-:S07]  /*1250*/  @!P2 VIADD R9, R7, 0x2 ;  /* 0x000000020709a836 */ /* 0x000fce0000000000 */
.L_x_12:
[----:B------:R-:W-:Y:S05]  /*1260*/  BSYNC.RECONVERGENT B2 ;  /* 0x0000000000027941 */ /* 0x000fea0003800200 */
.L_x_11:
[----:B------:R-:W-:-:S05]  /*1270*/  VIADD R15, R15, 0x1 ;  /* 0x000000010f0f7836 */ /* 0x000fca0000000000 */
[----:B------:R-:W-:-:S13]  /*1280*/  ISETP.NE.AND P2, PT, R15, R4, PT ;  /* 0x000000040f00720c */ /* 0x000fda0003f45270 */
[----:B------:R-:W-:Y:S05]  /*1290*/  @P2 BRA `(.L_x_17) ;  /* 0xfffffff000f42947 */ /* 0x000fea000383ffff */
[----:B------:R-:W-:Y:S05]  /*12a0*/  BSYNC.RECONVERGENT B1 ;  /* 0x0000000000017941 */ /* 0x000fea0003800200 */
.L_x_10:
[----:B------:R-:W-:Y:S05]  /*12b0*/  BRA `(.L_x_8) ;  /* 0x0000000800b87947 */ /* 0x000fea0003800000 */
.L_x_9:
[----:B------:R-:W-:Y:S01]  /*12c0*/  LOP3.LUT P0, R8, R8, 0x3, RZ, 0xc0, !PT ;  /* 0x0000000308087812 */ /* 0x000fe2000780c0ff */
[----:B0-----:R-:W-:Y:S01]  /*12d0*/  IMAD.IADD R2, R15, 0x1, -R4 ;  /* 0x000000010f027824 */ /* 0x001fe200078e0a04 */
[----:B------:R-:W-:Y:S04]  /*12e0*/  BSSY.RECONVERGENT B1, `(.L_x_18) ;  /* 0x000000f000017945 */ /* 0x000fe80003800200 */
[----:B------:R-:W-:-:S07]  /*12f0*/  ISETP.GT.U32.AND P1, PT, R2, -0x4, PT ;  /* 0xfffffffc0200780c */ /* 0x000fce0003f24070 */
[----:B------:R-:W-:Y:S06]  /*1300*/  @!P0 BRA `(.L_x_19) ;  /* 0x0000000000308947 */ /* 0x000fec0003800000 */
[----:B------:R0:W2:Y:S01]  /*1310*/  LDS R10, [R0] ;  /* 0x00000000000a7984 */ /* 0x0000a20000000800 */
[----:B-1----:R-:W1:Y:S01]  /*1320*/  LDC.64 R6, c[0x0][0x380] ;  /* 0x0000e000ff067b82 */ /* 0x002e620000000a00 */
[----:B------:R-:W-:-:S07]  /*1330*/  IMAD.MOV.U32 R11, RZ, RZ, RZ ;  /* 0x000000ffff0b7224 */ /* 0x000fce00078e00ff */
.L_x_20:
[----:B-1-3--:R-:W-:-:S06]  /*1340*/  IMAD.WIDE R2, R15, 0x4, R6 ;  /* 0x000000040f027825 */ /* 0x00afcc00078e0206 */
[----:B------:R-:W2:Y:S01]  /*1350*/  LDG.E.CONSTANT R3, desc[UR6][R2.64] ;  /* 0x0000000602037981 */ /* 0x000ea2000c1e9900 */
[----:B------:R-:W-:Y:S02]  /*1360*/  VIADD R11, R11, 0x1 ;  /* 0x000000010b0b7836 */ /* 0x000fe40000000000 */
[----:B------:R-:W-:-:S03]  /*1370*/  VIADD R15, R15, 0x1 ;  /* 0x000000010f0f7836 */ /* 0x000fc60000000000 */
[----:B------:R-:W-:Y:S02]  /*1380*/  ISETP.NE.AND P2, PT, R11, R8, PT ;  /* 0x000000080b00720c */ /* 0x000fe40003f45270 */
[----:B--2---:R-:W-:-:S13]  /*1390*/  FSETP.GTU.AND P0, PT, R3, R10, PT ;  /* 0x0000000a0300720b */ /* 0x004fda0003f0c000 */
[----:B------:R3:W-:Y:S01]  /*13a0*/  @P0 STS [R0], R3 ;  /* 0x0000000300000388 */ /* 0x0007e20000000800 */
[----:B------:R-:W-:Y:S01]  /*13b0*/  @P0 MOV R10, R3 ;  /* 0x00000003000a0202 */ /* 0x000fe20000000f00 */
[----:B------:R-:W-:Y:S06]  /*13c0*/  @P2 BRA `(.L_x_20) ;  /* 0xfffffffc00dc2947 */ /* 0x000fec000383ffff */
.L_x_19:
[----:B------:R-:W-:Y:S05]  /*13d0*/  BSYNC.RECONVERGENT B1 ;  /* 0x0000000000017941 */ /* 0x000fea0003800200 */
.L_x_18:
[----:B------:R-:W-:Y:S05]  /*13e0*/  @P1 BRA `(.L_x_8) ;  /* 0x00000008006c1947 */ /* 0x000fea0003800000 */
[----:B------:R2:W4:Y:S01]  /*13f0*/  LDS R8, [R0] ;  /* 0x0000000000087984 */ /* 0x0005220000000800 */
[----:B---3--:R-:W3:Y:S01]  /*1400*/  LDC.64 R2, c[0x0][0x380] ;  /* 0x0000e000ff027b82 */ /* 0x008ee20000000a00 */
[----:B------:R-:W-:Y:S01]  /*1410*/  ISETP.GE.AND P0, PT, R15, R4, PT ;  /* 0x000000040f00720c */ /* 0x000fe20003f06270 */
[----:B------:R-:W-:-:S12]  /*1420*/  BSSY.RELIABLE B1, `(.L_x_21) ;  /* 0x0000083000017945 */ /* 0x000fd80003800100 */
[----:B--2---:R-:W-:Y:S05]  /*1430*/  @P0 BRA `(.L_x_22) ;  /* 0x0000000800040947 */ /* 0x004fea0003800000 */
[----:B-1----:R-:W-:Y:S01]  /*1440*/  IMAD.IADD R6, R4, 0x1, -R15 ;  /* 0x0000000104067824 */ /* 0x002fe200078e0a0f */
[----:B------:R-:W-:Y:S01]  /*1450*/  BSSY.RECONVERGENT B2, `(.L_x_23) ;  /* 0x0000051000027945 */ /* 0x000fe20003800200 */
[----:B------:R-:W-:-:S03]  /*1460*/  PLOP3.LUT P0, PT, PT, PT, PT, 0x80, 0x8 ;  /* 0x000000000008781c */ /* 0x000fc60003f0f070 */
[----:B------:R-:W-:-:S13]  /*1470*/  ISETP.GT.AND P1, PT, R6, 0xc, PT ;  /* 0x0000000c0600780c */ /* 0x000fda0003f24270 */
[----:B------:R-:W-:Y:S05]  /*1480*/  @!P1 BRA `(.L_x_24) ;  /* 0x0000000400349947 */ /* 0x000fea0003800000 */
[----:B------:R-:W-:Y:S01]  /*1490*/  PLOP3.LUT P0, PT, PT, PT, PT, 0x8, 0x80 ;  /* 0x000000000080781c */ /* 0x000fe20003f0e170 */
[----:B------:R-:W-:-:S12]  /*14a0*/  VIADD R14, R4, 0xfffffff4 ;  /* 0xfffffff4040e7836 */ /* 0x000fd80000000000 */
.L_x_25:
[----:B-1----:R-:W1:Y:S02]  /*14b0*/  LDC.64 R6, c[0x0][0x380] ;  /* 0x0000e000ff067b82 */ /* 0x002e640000000a00 */
[----:B-1----:R-:W-:-:S05]  /*14c0*/  IMAD.WIDE R12, R15, 0x4, R6 ;  /* 0x000000040f0c7825 */ /* 0x002fca00078e0206 */
[----:B------:R-:W4:Y:S04]  /*14d0*/  LDG.E.CONSTANT R17, desc[UR6][R12.64] ;  /* 0x000000060c117981 */ /* 0x000f28000c1e9900 */
[----:B------:R-:W2:Y:S04]  /*14e0*/  LDG.E.CONSTANT R19, desc[UR6][R12.64+0x4] ;  /* 0x000004060c137981 */ /* 0x000ea8000c1e9900 */
[----:B------:R-:W5:Y:S04]  /*14f0*/  LDG.E.CONSTANT R21, desc[UR6][R12.64+0x8] ;  /* 0x000008060c157981 */ /* 0x000f68000c1e9900 */
[----:B------:R1:W3:Y:S01]  /*1500*/  LDG.E.CONSTANT R23, desc[UR6][R12.64+0xc] ;  /* 0x00000c060c177981 */ /* 0x0002e2000c1e9900 */
[----:B------:R-:W-:-:S04]  /*1510*/  VIADD R11, R15, 0x4 ;  /* 0x000000040f0b7836 */ /* 0x000fc80000000000 */
[----:B------:R-:W-:-:S05]  /*1520*/  IMAD.WIDE R10, R11, 0x4, R6 ;  /* 0x000000040b0a7825 */ /* 0x000fca00078e0206 */
[----:B------:R-:W3:Y:S04]  /*1530*/  LDG.E.CONSTANT R27, desc[UR6][R10.64] ;  /* 0x000000060a1b7981 */ /* 0x000ee8000c1e9900 */
[----:B------:R-:W3:Y:S04]  /*1540*/  LDG.E.CONSTANT R29, desc[UR6][R10.64+0x4] ;  /* 0x000004060a1d7981 */ /* 0x000ee8000c1e9900 */
[----:B------:R-:W3:Y:S04]  /*1550*/  LDG.E.CONSTANT R25, desc[UR6][R10.64+0x8] ;  /* 0x000008060a197981 */ /* 0x000ee8000c1e9900 */
[----:B------:R-:W3:Y:S01]  /*1560*/  LDG.E.CONSTANT R16, desc[UR6][R10.64+0xc] ;  /* 0x00000c060a107981 */ /* 0x000ee2000c1e9900 */
[----:B------:R-:W-:-:S04]  /*1570*/  VIADD R18, R15, 0x8 ;  /* 0x000000080f127836 */ /* 0x000fc80000000000 */
[----:B-1----:R-:W-:-:S05]  /*1580*/  IMAD.WIDE R12, R18, 0x4, R6 ;  /* 0x00000004120c7825 */ /* 0x002fca00078e0206 */
[----:B------:R-:W3:Y:S04]  /*1590*/  LDG.E.CONSTANT R22, desc[UR6][R12.64] ;  /* 0x000000060c167981 */ /* 0x000ee8000c1e9900 */
[----:B------:R-:W3:Y:S04]  /*15a0*/  LDG.E.CONSTANT R20, desc[UR6][R12.64+0x4] ;  /* 0x000004060c147981 */ /* 0x000ee8000c1e9900 */
[----:B------:R-:W3:Y:S04]  /*15b0*/  LDG.E.CONSTANT R18, desc[UR6][R12.64+0x8] ;  /* 0x000008060c127981 */ /* 0x000ee8000c1e9900 */
[----:B------:R-:W3:Y:S01]  /*15c0*/  LDG.E.CONSTANT R24, desc[UR6][R12.64+0xc] ;  /* 0x00000c060c187981 */ /* 0x000ee2000c1e9900 */
[----:B------:R-:W-:-:S05]  /*15d0*/  IADD3 R26, PT, PT, R15, 0xc, RZ ;  /* 0x0000000c0f1a7810 */ /* 0x000fca0007ffe0ff */
[----:B------:R-:W-:-:S05]  /*15e0*/  IMAD.WIDE R6, R26, 0x4, R6 ;  /* 0x000000041a067825 */ /* 0x000fca00078e0206 */
[----:B------:R-:W3:Y:S04]  /*15f0*/  LDG.E.CONSTANT R26, desc[UR6][R6.64] ;  /* 0x00000006061a7981 */ /* 0x000ee8000c1e9900 */
[----:B------:R-:W3:Y:S04]  /*1600*/  LDG.E.CONSTANT R28, desc[UR6][R6.64+0x4] ;  /* 0x00000406061c7981 */ /* 0x000ee8000c1e9900 */
[----:B------:R-:W3:Y:S04]  /*1610*/  LDG.E.CONSTANT R11, desc[UR6][R6.64+0x8] ;  /* 0x00000806060b7981 */ /* 0x000ee8000c1e9900 */
[----:B------:R-:W3:Y:S01]  /*1620*/  LDG.E.CONSTANT R10, desc[UR6][R6.64+0xc] ;  /* 0x00000c06060a7981 */ /* 0x000ee2000c1e9900 */
[----:B------:R-:W-:Y:S01]  /*1630*/  VIADD R15, R15, 0x10 ;  /* 0x000000100f0f7836 */ /* 0x000fe20000000000 */
[----:B----4-:R-:W-:-:S13]  /*1640*/  FSETP.GTU.AND P5, PT, R17, R8, PT ;  /* 0x000000081100720b */ /* 0x010fda0003fac000 */
[----:B------:R-:W-:Y:S01]  /*1650*/  @P5 IMAD.MOV.U32 R8, RZ, RZ, R17 ;  /* 0x000000ffff085224 */ /* 0x000fe200078e0011 */
[----:B------:R1:W-:Y:S04]  /*1660*/  @P5 STS [R0], R17 ;  /* 0x0000001100005388 */ /* 0x0003e80000000800 */
[----:B--2---:R-:W-:-:S13]  /*1670*/  FSETP.GTU.AND P4, PT, R19, R8, PT ;  /* 0x000000081300720b */ /* 0x004fda0003f8c000 */
[----:B------:R-:W-:Y:S01]  /*1680*/  @P4 IMAD.MOV.U32 R8, RZ, RZ, R19 ;  /* 0x000000ffff084224 */ /* 0x000fe200078e0013 */
[----:B------:R1:W-:Y:S04]  /*1690*/  @P4 STS [R0], R19 ;  /* 0x0000001300004388 */ /* 0x0003e80000000800 */
[----:B-----5:R-:W-:-:S13]  /*16a0*/  FSETP.GTU.AND P3, PT, R21, R8, PT ;  /* 0x000000081500720b */ /* 0x020fda0003f6c000 */
[----:B------:R-:W-:Y:S01]  /*16b0*/  @P3 IMAD.MOV.U32 R8, RZ, RZ, R21 ;  /* 0x000000ffff083224 */ /* 0x000fe200078e0015 */
[----:B------:R1:W-:Y:S04]  /*16c0*/  @P3 STS [R0], R21 ;  /* 0x0000001500003388 */ /* 0x0003e80000000800 */
[----:B---3--:R-:W-:-:S13]  /*16d0*/  FSETP.GTU.AND P2, PT, R23, R8, PT ;  /* 0x000000081700720b */ /* 0x008fda0003f4c000 */
[----:B------:R-:W-:Y:S01]  /*16e0*/  @P2 IMAD.MOV.U32 R8, RZ, RZ, R23 ;  /* 0x000000ffff082224 */ /* 0x000fe200078e0017 */
[----:B------:R1:W-:Y:S04]  /*16f0*/  @P2 STS [R0], R23 ;  /* 0x0000001700002388 */ /* 0x0003e80000000800 */
[----:B------:R-:W-:-:S13]  /*1700*/  FSETP.GTU.AND P1, PT, R27, R8, PT ;  /* 0x000000081b00720b */ /* 0x000fda0003f2c000 */
[----:B------:R-:W-:Y:S01]  /*1710*/  @P1 IMAD.MOV.U32 R8, RZ, RZ, R27 ;  /* 0x000000ffff081224 */ /* 0x000fe200078e001b */
[----:B------:R1:W-:Y:S04]  /*1720*/  @P1 STS [R0], R27 ;  /* 0x0000001b00001388 */ /* 0x0003e80000000800 */
[----:B------:R-:W-:-:S13]  /*1730*/  FSETP.GTU.AND P6, PT, R29, R8, PT ;  /* 0x000000081d00720b */ /* 0x000fda0003fcc000 */
[----:B------:R-:W-:Y:S01]  /*1740*/  @P6 MOV R8, R29 ;  /* 0x0000001d00086202 */ /* 0x000fe20000000f00 */
[----:B------:R1:W-:Y:S03]  /*1750*/  @P6 STS [R0], R29 ;  /* 0x0000001d00006388 */ /* 0x0003e60000000800 */
[----:B------:R-:W-:-:S13]  /*1760*/  FSETP.GTU.AND P5, PT, R25, R8, PT ;  /* 0x000000081900720b */ /* 0x000fda0003fac000 */
[----:B------:R-:W-:Y:S01]  /*1770*/  @P5 IMAD.MOV.U32 R8, RZ, RZ, R25 ;  /* 0x000000ffff085224 */ /* 0x000fe200078e0019 */
[----:B------:R1:W-:Y:S04]  /*1780*/  @P5 STS [R0], R25 ;  /* 0x0000001900005388 */ /* 0x0003e80000000800 */
        /* <DEDUP_REMOVED lines=11> */
[----:B------:R1:W-:Y:S01]  /*1840*/  @P1 STS [R0], R18 ;  /* 0x0000001200001388 */ /* 0x0003e20000000800 */
[----:B------:R-:W-:-:S03]  /*1850*/  ISETP.GE.AND P1, PT, R15, R14, PT ;  /* 0x0000000e0f00720c */ /* 0x000fc60003f26270 */
        /* <DEDUP_REMOVED lines=13> */
[----:B------:R1:W-:Y:S01]  /*1930*/  @P2 STS [R0], R10 ;  /* 0x0000000a00002388 */ /* 0x0003e20000000800 */
[----:B------:R-:W-:Y:S01]  /*1940*/  @P2 IMAD.MOV.U32 R8, RZ, RZ, R10 ;  /* 0x000000ffff082224 */ /* 0x000fe200078e000a */
[----:B------:R-:W-:Y:S06]  /*1950*/  @!P1 BRA `(.L_x_25) ;  /* 0xfffffff800d49947 */ /* 0x000fec000383ffff */
.L_x_24:
[----:B------:R-:W-:Y:S05]  /*1960*/  BSYNC.RECONVERGENT B2 ;  /* 0x0000000000027941 */ /* 0x000fea0003800200 */
.L_x_23:
[----:B------:R-:W-:Y:S01]  /*1970*/  IADD3 R6, PT, PT, R4, -R15, RZ ;  /* 0x8000000f04067210 */ /* 0x000fe20007ffe0ff */
[----:B------:R-:W-:Y:S03]  /*1980*/  BSSY.RECONVERGENT B2, `(.L_x_26) ;  /* 0x0000029000027945 */ /* 0x000fe60003800200 */
[----:B------:R-:W-:-:S13]  /*1990*/  ISETP.GT.AND P1, PT, R6, 0x4, PT ;  /* 0x000000040600780c */ /* 0x000fda0003f24270 */
[----:B------:R-:W-:Y:S05]  /*19a0*/  @!P1 BRA `(.L_x_27) ;  /* 0x0000000000989947 */ /* 0x000fea0003800000 */
[----:B------:R-:W1:Y:S02]  /*19b0*/  LDC.64 R6, c[0x0][0x380] ;  /* 0x0000e000ff067b82 */ /* 0x000e640000000a00 */
[----:B-1----:R-:W-:-:S05]  /*19c0*/  IMAD.WIDE R10, R15, 0x4, R6 ;  /* 0x000000040f0a7825 */ /* 0x002fca00078e0206 */
[----:B------:R-:W4:Y:S04]  /*19d0*/  LDG.E.CONSTANT R13, desc[UR6][R10.64] ;  /* 0x000000060a0d7981 */ /* 0x000f28000c1e9900 */
[----:B------:R-:W2:Y:S04]  /*19e0*/  LDG.E.CONSTANT R17, desc[UR6][R10.64+0x4] ;  /* 0x000004060a117981 */ /* 0x000ea8000c1e9900 */
[----:B------:R-:W5:Y:S04]  /*19f0*/  LDG.E.CONSTANT R19, desc[UR6][R10.64+0x8] ;  /* 0x000008060a137981 */ /* 0x000f68000c1e9900 */
[----:B------:R-:W3:Y:S01]  /*1a00*/  LDG.E.CONSTANT R21, desc[UR6][R10.64+0xc] ;  /* 0x00000c060a157981 */ /* 0x000ee2000c1e9900 */
[----:B------:R-:W-:-:S04]  /*1a10*/  VIADD R15, R15, 0x4 ;  /* 0x000000040f0f7836 */ /* 0x000fc80000000000 */
        /* <DEDUP_REMOVED lines=11> */
[----:B------:R1:W-:Y:S01]  /*1ad0*/  @P0 STS [R0], R17 ;  /* 0x0000001100000388 */ /* 0x0003e20000000800 */
[----:B------:R-:W-:-:S03]  /*1ae0*/  PLOP3.LUT P0, PT, PT, PT, PT, 0x8, 0x80 ;  /* 0x000000000080781c */ /* 0x000fc60003f0e170 */
[----:B-----5:R-:W-:-:S13]  /*1af0*/  FSETP.GTU.AND P2, PT, R19, R8, PT ;  /* 0x000000081300720b */ /* 0x020fda0003f4c000 */
[----:B------:R-:W-:Y:S01]  /*1b00*/  @P2 IMAD.MOV.U32 R8, RZ, RZ, R19 ;  /* 0x000000ffff082224 */ /* 0x000fe200078e0013 */
[----:B------:R1:W-:Y:S04]  /*1b10*/  @P2 STS [R0], R19 ;  /* 0x0000001300002388 */ /* 0x0003e80000000800 */
[----:B---3--:R-:W-:-:S13]  /*1b20*/  FSETP.GTU.AND P3, PT, R21, R8, PT ;  /* 0x000000081500720b */ /* 0x008fda0003f6c000 */
        /* <DEDUP_REMOVED lines=13> */
[----:B------:R-:W-:-:S07]  /*1c00*/  @P1 IMAD.MOV.U32 R8, RZ, RZ, R29 ;  /* 0x000000ffff081224 */ /* 0x000fce00078e001d */
.L_x_27:
[----:B------:R-:W-:Y:S05]  /*1c10*/  BSYNC.RECONVERGENT B2 ;  /* 0x0000000000027941 */ /* 0x000fea0003800200 */
.L_x_26:
[----:B------:R-:W-:-:S13]  /*1c20*/  ISETP.NE.OR P0, PT, R15, R4, P0 ;  /* 0x000000040f00720c */ /* 0x000fda0000705670 */
[----:B------:R-:W-:Y:S05]  /*1c30*/  @!P0 BREAK.RELIABLE B1 ;  /* 0x0000000000018942 */ /* 0x000fea0003800100 */
[----:B------:R-:W-:Y:S05]  /*1c40*/  @!P0 BRA `(.L_x_8) ;  /* 0x0000000000548947 */ /* 0x000fea0003800000 */
.L_x_22:
[----:B------:R-:W-:Y:S05]  /*1c50*/  BSYNC.RELIABLE B1 ;  /* 0x0000000000017941 */ /* 0x000fea0003800100 */
.L_x_21:
[----:B-1-3--:R-:W-:-:S05]  /*1c60*/  IMAD.WIDE R6, R15, 0x4, R2 ;  /* 0x000000040f067825 */ /* 0x00afca00078e0202 */
[----:B------:R-:W4:Y:S04]  /*1c70*/  LDG.E.CONSTANT R11, desc[UR6][R6.64] ;  /* 0x00000006060b7981 */ /* 0x000f28000c1e9900 */
[----:B------:R-:W2:Y:S04]  /*1c80*/  LDG.E.CONSTANT R13, desc[UR6][R6.64+0x4] ;  /* 0x00000406060d7981 */ /* 0x000ea8000c1e9900 */
[----:B------:R-:W3:Y:S04]  /*1c90*/  LDG.E.CONSTANT R17, desc[UR6][R6.64+0x8] ;  /* 0x0000080606117981 */ /* 0x000ee8000c1e9900 */
[----:B------:R-:W5:Y:S01]  /*1ca0*/  LDG.E.CONSTANT R19, desc[UR6][R6.64+0xc] ;  /* 0x00000c0606137981 */ /* 0x000f62000c1e9900 */
[----:B------:R-:W-:Y:S01]  /*1cb0*/  VIADD R15, R15, 0x4 ;  /* 0x000000040f0f7836 */ /* 0x000fe20000000000 */
[----:B----4-:R-:W-:-:S13]  /*1cc0*/  FSETP.GTU.AND P0, PT, R11, R8, PT ;  /* 0x000000080b00720b */ /* 0x010fda0003f0c000 */
[----:B------:R-:W-:Y:S01]  /*1cd0*/  @P0 IMAD.MOV.U32 R8, RZ, RZ, R11 ;  /* 0x000000ffff080224 */ /* 0x000fe200078e000b */
[----:B------:R1:W-:Y:S01]  /*1ce0*/  @P0 STS [R0], R11 ;  /* 0x0000000b00000388 */ /* 0x0003e20000000800 */
[----:B------:R-:W-:-:S03]  /*1cf0*/  ISETP.NE.AND P0, PT, R15, R4, PT ;  /* 0x000000040f00720c */ /* 0x000fc60003f05270 */
[----:B--2---:R-:W-:-:S13]  /*1d00*/  FSETP.GTU.AND P1, PT, R13, R8, PT ;  /* 0x000000080d00720b */ /* 0x004fda0003f2c000 */
[----:B------:R-:W-:Y:S01]  /*1d10*/  @P1 MOV R8, R13 ;  /* 0x0000000d00081202 */ /* 0x000fe20000000f00 */
[----:B------:R1:W-:Y:S03]  /*1d20*/  @P1 STS [R0], R13 ;  /* 0x0000000d00001388 */ /* 0x0003e60000000800 */
[----:B---3--:R-:W-:-:S13]  /*1d30*/  FSETP.GTU.AND P2, PT, R17, R8, PT ;  /* 0x000000081100720b */ /* 0x008fda0003f4c000 */
[----:B------:R-:W-:Y:S01]  /*1d40*/  @P2 IMAD.MOV.U32 R8, RZ, RZ, R17 ;  /* 0x000000ffff082224 */ /* 0x000fe200078e0011 */
[----:B------:R1:W-:Y:S04]  /*1d50*/  @P2 STS [R0], R17 ;  /* 0x0000001100002388 */ /* 0x0003e80000000800 */
[----:B-----5:R-:W-:-:S13]  /*1d60*/  FSETP.GTU.AND P3, PT, R19, R8, PT ;  /* 0x000000081300720b */ /* 0x020fda0003f6c000 */
[----:B------:R1:W-:Y:S01]  /*1d70*/  @P3 STS [R0], R19 ;  /* 0x0000001300003388 */ /* 0x0003e20000000800 */
[----:B------:R-:W-:Y:S01]  /*1d80*/  @P3 IMAD.MOV.U32 R8, RZ, RZ, R19 ;  /* 0x000000ffff083224 */ /* 0x000fe200078e0013 */
[----:B------:R-:W-:Y:S06]  /*1d90*/  @P0 BRA `(.L_x_21) ;  /* 0xfffffffc00b00947 */ /* 0x000fec000383ffff */
.L_x_8:
[----:B------:R-:W-:Y:S05]  /*1da0*/  BSYNC.RECONVERGENT B0 ;  /* 0x0000000000007941 */ /* 0x000fea0003800200 */
.L_x_7:
[----:B------:R-:W-:Y:S05]  /*1db0*/  WARPSYNC.ALL ;  /* 0x0000000000007948 */ /* 0x000fea0003800000 */
[----:B0-----:R-:W-:Y:S01]  /*1dc0*/  IMAD R7, R9, 0x4, R0 ;  /* 0x0000000409077824 */ /* 0x001fe200078e0200 */
[----:B---3--:R-:W0:Y:S05]  /*1dd0*/  LDC.64 R2, c[0x0][0x398] ;  /* 0x0000e600ff027b82 */ /* 0x008e2a0000000a00 */
[----:B------:R-:W2:Y:S01]  /*1de0*/  LDS R7, [R7] ;  /* 0x0000000007077984 */ /* 0x000ea20000000800 */
[----:B0-----:R-:W-:-:S05]  /*1df0*/  IMAD.WIDE R2, R5, 0x4, R2 ;  /* 0x0000000405027825 */ /* 0x001fca00078e0202 */
[----:B--2---:R-:W-:Y:S01]  /*1e00*/  STG.E desc[UR6][R2.64], R7 ;  /* 0x0000000702007986 */ /* 0x004fe2000c101906 */
[----:B------:R-:W-:Y:S05]  /*1e10*/  EXIT ;  /* 0x000000000000794d */ /* 0x000fea0003800000 */
.L_x_28:
        /* <DEDUP_REMOVED lines=14> */
.L_x_30:


//--------------------- .nv.shared._Z18cut_smaller_kernelPKiS0_PfPKfi --------------------------
	.section	.nv.shared._Z18cut_smaller_kernelPKiS0_PfPKfi,"aw",@nobits
	.sectionflags	@""
	.align	16
	.zero		1024


//--------------------- .nv.shared.reserved.0     --------------------------
	.section	.nv.shared.reserved.0,"aw",@nobits
	.weak		__nv_reservedSMEM_offset_0_alias
	.size		__nv_reservedSMEM_offset_0_alias, 0, 64
	.other		__nv_reservedSMEM_offset_0_alias,@"STO_CUDA_RESERVED_SHARED STV_DEFAULT"
__nv_reservedSMEM_offset_0_alias:
	.zero		0
	.zero		64


//--------------------- .nv.shared._Z25find_top_k_per_row_kernelPKfPKiiiPf --------------------------
	.section	.nv.shared._Z25find_top_k_per_row_kernelPKfPKiiiPf,"aw",@nobits
	.sectionflags	@""
	.align	16
	.zero		1024


//--------------------- .nv.constant0._Z18cut_smaller_kernelPKiS0_PfPKfi --------------------------
	.section	.nv.constant0._Z18cut_smaller_kernelPKiS0_PfPKfi,"a",@progbits
	.sectionflags	@""
	.align	4
.nv.constant0._Z18cut_smaller_kernelPKiS0_PfPKfi:
	.zero		932


//--------------------- .nv.constant0._Z25find_top_k_per_row_kernelPKfPKiiiPf --------------------------
	.section	.nv.constant0._Z25find_top_k_per_row_kernelPKfPKiiiPf,"a",@progbits
	.sectionflags	@""
	.align	4
.nv.constant0._Z25find_top_k_per_row_kernelPKfPKiiiPf:
	.zero		928


//--------------------- SYMBOLS --------------------------

	.type		.nv.reservedSmem.offset0,@object
	.size		.nv.reservedSmem.offset0,0x4
	.type		.nv.reservedSmem.cap,@object
	.size		.nv.reservedSmem.cap,0x4
